	.target	sm_90a

	.elftype	@"ET_EXEC"


//--------------------- .note.nv.tkinfo           --------------------------
	.section	.note.nv.tkinfo,"",@"SHT_NOTE"
	.sectionflags	@"SHF_NOTE_NV_TKINFO"
	.tkinfo
        /*0018*/ 	.word	0x00000002
        /*0030*/ 	.string	""
        /*0030*/ 	.string	"ptxas"
        /*0030*/ 	.string	"Cuda compilation tools, release 13.0, V13.0.88"
        /*0030*/ 	.string	"Build cuda_13.0.r13.0/compiler.36424714_0"
        /*0030*/ 	.string	"-arch sm_90a -m 64 "



//--------------------- .note.nv.cuinfo           --------------------------
	.section	.note.nv.cuinfo,"",@"SHT_NOTE"
	.sectionflags	@"SHF_NOTE_NV_CUINFO"
        /*0018*/ 	.short	0x0002
        /*001a*/ 	.short	0x005a
        /*001c*/ 	.short	0x0082
	.zero		2


//--------------------- .nv.info                  --------------------------
	.section	.nv.info,"",@"SHT_CUDA_INFO"
	.align	4


	//----- nvinfo : EIATTR_REGCOUNT
	.align		4
        /*0000*/ 	.byte	0x04, 0x2f
        /*0002*/ 	.short	(.L_12 - .L_11)
	.align		4
.L_11:
        /*0004*/ 	.word	index@(_ZN7cutlass13device_kernelINS_4conv6kernel13ConvUniversalINS1_16ConvProblemShapeILNS1_8OperatorE0ELi3EEENS1_10collective14CollectiveConvINS1_46MainloopSm90TmaGmmaWarpSpecializedImplicitGemmILS5_0ELi5ELi3EN4cute5tupleIJNSA_1CILi2EEENSC_ILi1EEESE_EEENS1_36KernelImplicitTmaWarpSpecializedSm90ELi1EEENSB_IJNSC_ILi256EEENSC_ILi64EEENSB_IJSJ_EEEEEENS_6half_tESM_NSA_8TiledMMAINSA_8MMA_AtomIJNSA_4SM904GMMA25MMA_64x64x16_F32F16F16_SSILNSQ_5MajorE0ELSS_0ELNSQ_7ScaleInE1ELST_1EEEEEENSA_6LayoutINSB_IJSE_SE_SE_EEENSB_IJNSC_ILi0EEESY_SY_EEEEENSB_IJNSA_10UnderscoreES11_S11_EEEEENS7_6detail26Sm90ImplicitGemmTileTraitsINSA_20SM90_TMA_LOAD_IM2COLENSA_14ComposedLayoutINSA_7SwizzleILi3ELi4ELi3EEENSA_18smem_ptr_flag_bitsILi16EEENSW_INSB_IJNSB_IJNSC_ILi8EEENSC_ILi32EEEEEENSB_IJSJ_SE_EEENSB_IJSE_NSC_ILi5EEEEEEEEENSB_IJNSB_IJSJ_NSC_ILi512EEEEEENSB_IJSE_SY_EEENSB_IJSY_NSC_ILi16384EEEEEEEEEEEEEvEENS15_INSA_23SM90_TMA_LOAD_MULTICASTENS17_IS19_S1B_NSW_INSB_IJNSB_IJS1C_S1C_EEES1F_S1H_EEENSB_IJS1K_S1L_NSB_IJSY_NSC_ILi4096EEEEEEEEEEEEEvEEEENS_8epilogue10collective6detail29Sm90TmaWarpSpecializedAdapterINS23_15DefaultEpilogueISM_NSB_IJNSB_IJllllEEESE_SY_EEES28_NS22_6thread17LinearCombinationISM_Li1EffLNS29_9ScaleType4KindE0ELNS_15FloatRoundStyleE2ESM_EENS_4gemm15EpilogueDefaultEEEEEvvEEEEvNT_6ParamsE)
        /*0008*/ 	.word	0x0000009a


	//----- nvinfo : EIATTR_FRAME_SIZE
	.align		4
.L_12:
        /*000c*/ 	.byte	0x04, 0x11
        /*000e*/ 	.short	(.L_14 - .L_13)
	.align		4
.L_13:
        /*0010*/ 	.word	index@(_ZN7cutlass13device_kernelINS_4conv6kernel13ConvUniversalINS1_16ConvProblemShapeILNS1_8OperatorE0ELi3EEENS1_10collective14CollectiveConvINS1_46MainloopSm90TmaGmmaWarpSpecializedImplicitGemmILS5_0ELi5ELi3EN4cute5tupleIJNSA_1CILi2EEENSC_ILi1EEESE_EEENS1_36KernelImplicitTmaWarpSpecializedSm90ELi1EEENSB_IJNSC_ILi256EEENSC_ILi64EEENSB_IJSJ_EEEEEENS_6half_tESM_NSA_8TiledMMAINSA_8MMA_AtomIJNSA_4SM904GMMA25MMA_64x64x16_F32F16F16_SSILNSQ_5MajorE0ELSS_0ELNSQ_7ScaleInE1ELST_1EEEEEENSA_6LayoutINSB_IJSE_SE_SE_EEENSB_IJNSC_ILi0EEESY_SY_EEEEENSB_IJNSA_10UnderscoreES11_S11_EEEEENS7_6detail26Sm90ImplicitGemmTileTraitsINSA_20SM90_TMA_LOAD_IM2COLENSA_14ComposedLayoutINSA_7SwizzleILi3ELi4ELi3EEENSA_18smem_ptr_flag_bitsILi16EEENSW_INSB_IJNSB_IJNSC_ILi8EEENSC_ILi32EEEEEENSB_IJSJ_SE_EEENSB_IJSE_NSC_ILi5EEEEEEEEENSB_IJNSB_IJSJ_NSC_ILi512EEEEEENSB_IJSE_SY_EEENSB_IJSY_NSC_ILi16384EEEEEEEEEEEEEvEENS15_INSA_23SM90_TMA_LOAD_MULTICASTENS17_IS19_S1B_NSW_INSB_IJNSB_IJS1C_S1C_EEES1F_S1H_EEENSB_IJS1K_S1L_NSB_IJSY_NSC_ILi4096EEEEEEEEEEEEEvEEEENS_8epilogue10collective6detail29Sm90TmaWarpSpecializedAdapterINS23_15DefaultEpilogueISM_NSB_IJNSB_IJllllEEESE_SY_EEES28_NS22_6thread17LinearCombinationISM_Li1EffLNS29_9ScaleType4KindE0ELNS_15FloatRoundStyleE2ESM_EENS_4gemm15EpilogueDefaultEEEEEvvEEEEvNT_6ParamsE)
        /*0014*/ 	.word	0x00000000


	//----- nvinfo : EIATTR_MIN_STACK_SIZE
	.align		4
.L_14:
        /*0018*/ 	.byte	0x04, 0x12
        /*001a*/ 	.short	(.L_16 - .L_15)
	.align		4
.L_15:
        /*001c*/ 	.word	index@(_ZN7cutlass13device_kernelINS_4conv6kernel13ConvUniversalINS1_16ConvProblemShapeILNS1_8OperatorE0ELi3EEENS1_10collective14CollectiveConvINS1_46MainloopSm90TmaGmmaWarpSpecializedImplicitGemmILS5_0ELi5ELi3EN4cute5tupleIJNSA_1CILi2EEENSC_ILi1EEESE_EEENS1_36KernelImplicitTmaWarpSpecializedSm90ELi1EEENSB_IJNSC_ILi256EEENSC_ILi64EEENSB_IJSJ_EEEEEENS_6half_tESM_NSA_8TiledMMAINSA_8MMA_AtomIJNSA_4SM904GMMA25MMA_64x64x16_F32F16F16_SSILNSQ_5MajorE0ELSS_0ELNSQ_7ScaleInE1ELST_1EEEEEENSA_6LayoutINSB_IJSE_SE_SE_EEENSB_IJNSC_ILi0EEESY_SY_EEEEENSB_IJNSA_10UnderscoreES11_S11_EEEEENS7_6detail26Sm90ImplicitGemmTileTraitsINSA_20SM90_TMA_LOAD_IM2COLENSA_14ComposedLayoutINSA_7SwizzleILi3ELi4ELi3EEENSA_18smem_ptr_flag_bitsILi16EEENSW_INSB_IJNSB_IJNSC_ILi8EEENSC_ILi32EEEEEENSB_IJSJ_SE_EEENSB_IJSE_NSC_ILi5EEEEEEEEENSB_IJNSB_IJSJ_NSC_ILi512EEEEEENSB_IJSE_SY_EEENSB_IJSY_NSC_ILi16384EEEEEEEEEEEEEvEENS15_INSA_23SM90_TMA_LOAD_MULTICASTENS17_IS19_S1B_NSW_INSB_IJNSB_IJS1C_S1C_EEES1F_S1H_EEENSB_IJS1K_S1L_NSB_IJSY_NSC_ILi4096EEEEEEEEEEEEEvEEEENS_8epilogue10collective6detail29Sm90TmaWarpSpecializedAdapterINS23_15DefaultEpilogueISM_NSB_IJNSB_IJllllEEESE_SY_EEES28_NS22_6thread17LinearCombinationISM_Li1EffLNS29_9ScaleType4KindE0ELNS_15FloatRoundStyleE2ESM_EENS_4gemm15EpilogueDefaultEEEEEvvEEEEvNT_6ParamsE)
        /*0020*/ 	.word	0x00000000
.L_16:


//--------------------- .nv.compat                --------------------------
	.section	.nv.compat,"",@"SHT_CUDA_COMPAT_INFO"
	.align	4
        /*0000*/ 	.byte	0x02, 0x09, 0x01, 0x00, 0x02, 0x02, 0x04, 0x00, 0x02, 0x05, 0x05, 0x00, 0x03, 0x07, 0x01, 0x01
        /*0010*/ 	.byte	0x02, 0x03, 0x01, 0x00, 0x02, 0x06, 0x01, 0x00, 0x04, 0x0b, 0x08, 0x00, 0x00, 0x00, 0x00, 0x00
        /*0020*/ 	.byte	0x00, 0x00, 0x00, 0x00


//--------------------- .nv.info._ZN7cutlass13device_kernelINS_4conv6kernel13ConvUniversalINS1_16ConvProblemShapeILNS1_8OperatorE0ELi3EEENS1_10collective14CollectiveConvINS1_46MainloopSm90TmaGmmaWarpSpecializedImplicitGemmILS5_0ELi5ELi3EN4cute5tupleIJNSA_1CILi2EEENSC_ILi1EEESE_EEENS1_36KernelImplicitTmaWarpSpecializedSm90ELi1EEENSB_IJNSC_ILi256EEENSC_ILi64EEENSB_IJSJ_EEEEEENS_6half_tESM_NSA_8TiledMMAINSA_8MMA_AtomIJNSA_4SM904GMMA25MMA_64x64x16_F32F16F16_SSILNSQ_5MajorE0ELSS_0ELNSQ_7ScaleInE1ELST_1EEEEEENSA_6LayoutINSB_IJSE_SE_SE_EEENSB_IJNSC_ILi0EEESY_SY_EEEEENSB_IJNSA_10UnderscoreES11_S11_EEEEENS7_6detail26Sm90ImplicitGemmTileTraitsINSA_20SM90_TMA_LOAD_IM2COLENSA_14ComposedLayoutINSA_7SwizzleILi3ELi4ELi3EEENSA_18smem_ptr_flag_bitsILi16EEENSW_INSB_IJNSB_IJNSC_ILi8EEENSC_ILi32EEEEEENSB_IJSJ_SE_EEENSB_IJSE_NSC_ILi5EEEEEEEEENSB_IJNSB_IJSJ_NSC_ILi512EEEEEENSB_IJSE_SY_EEENSB_IJSY_NSC_ILi16384EEEEEEEEEEEEEvEENS15_INSA_23SM90_TMA_LOAD_MULTICASTENS17_IS19_S1B_NSW_INSB_IJNSB_IJS1C_S1C_EEES1F_S1H_EEENSB_IJS1K_S1L_NSB_IJSY_NSC_ILi4096EEEEEEEEEEEEEvEEEENS_8epilogue10collective6detail29Sm90TmaWarpSpecializedAdapterINS23_15DefaultEpilogueISM_NSB_IJNSB_IJllllEEESE_SY_EEES28_NS22_6thread17LinearCombinationISM_Li1EffLNS29_9ScaleType4KindE0ELNS_15FloatRoundStyleE2ESM_EENS_4gemm15EpilogueDefaultEEEEEvvEEEEvNT_6ParamsE --------------------------
	.section	.nv.info._ZN7cutlass13device_kernelINS_4conv6kernel13ConvUniversalINS1_16ConvProblemShapeILNS1_8OperatorE0ELi3EEENS1_10collective14CollectiveConvINS1_46MainloopSm90TmaGmmaWarpSpecializedImplicitGemmILS5_0ELi5ELi3EN4cute5tupleIJNSA_1CILi2EEENSC_ILi1EEESE_EEENS1_36KernelImplicitTmaWarpSpecializedSm90ELi1EEENSB_IJNSC_ILi256EEENSC_ILi64EEENSB_IJSJ_EEEEEENS_6half_tESM_NSA_8TiledMMAINSA_8MMA_AtomIJNSA_4SM904GMMA25MMA_64x64x16_F32F16F16_SSILNSQ_5MajorE0ELSS_0ELNSQ_7ScaleInE1ELST_1EEEEEENSA_6LayoutINSB_IJSE_SE_SE_EEENSB_IJNSC_ILi0EEESY_SY_EEEEENSB_IJNSA_10UnderscoreES11_S11_EEEEENS7_6detail26Sm90ImplicitGemmTileTraitsINSA_20SM90_TMA_LOAD_IM2COLENSA_14ComposedLayoutINSA_7SwizzleILi3ELi4ELi3EEENSA_18smem_ptr_flag_bitsILi16EEENSW_INSB_IJNSB_IJNSC_ILi8EEENSC_ILi32EEEEEENSB_IJSJ_SE_EEENSB_IJSE_NSC_ILi5EEEEEEEEENSB_IJNSB_IJSJ_NSC_ILi512EEEEEENSB_IJSE_SY_EEENSB_IJSY_NSC_ILi16384EEEEEEEEEEEEEvEENS15_INSA_23SM90_TMA_LOAD_MULTICASTENS17_IS19_S1B_NSW_INSB_IJNSB_IJS1C_S1C_EEES1F_S1H_EEENSB_IJS1K_S1L_NSB_IJSY_NSC_ILi4096EEEEEEEEEEEEEvEEEENS_8epilogue10collective6detail29Sm90TmaWarpSpecializedAdapterINS23_15DefaultEpilogueISM_NSB_IJNSB_IJllllEEESE_SY_EEES28_NS22_6thread17LinearCombinationISM_Li1EffLNS29_9ScaleType4KindE0ELNS_15FloatRoundStyleE2ESM_EENS_4gemm15EpilogueDefaultEEEEEvvEEEEvNT_6ParamsE,"",@"SHT_CUDA_INFO"
	.sectionflags	@""
	.align	4


	//----- nvinfo : EIATTR_CUDA_API_VERSION
	.align		4
        /*0000*/ 	.byte	0x04, 0x37
        /*0002*/ 	.short	(.L_18 - .L_17)
.L_17:
        /*0004*/ 	.word	0x00000082


	//----- nvinfo : EIATTR_KPARAM_INFO
	.align		4
.L_18:
        /*0008*/ 	.byte	0x04, 0x17
        /*000a*/ 	.short	(.L_20 - .L_19)
.L_19:
        /*000c*/ 	.word	0x00000000
        /*0010*/ 	.short	0x0000
        /*0012*/ 	.short	0x0070
        /*0014*/ 	.byte	0x00, 0xf0, 0x01, 0x10


	//----- nvinfo : EIATTR_SPARSE_MMA_MASK
	.align		4
.L_20:
        /*0018*/ 	.byte	0x03, 0x50
        /*001a*/ 	.short	0x0000


	//----- nvinfo : EIATTR_MAXREG_COUNT
	.align		4
        /*001c*/ 	.byte	0x03, 0x1b
        /*001e*/ 	.short	0x00ff


	//----- nvinfo : EIATTR_NUM_BARRIERS
	.align		4
        /*0020*/ 	.byte	0x02, 0x4c
        /*0022*/ 	.byte	0x01
	.zero		1


	//----- nvinfo : EIATTR_MERCURY_ISA_VERSION
	.align		4
        /*0024*/ 	.byte	0x03, 0x5f
        /*0026*/ 	.short	0x0101


	//----- nvinfo : EIATTR_COOP_GROUP_MASK_REGIDS
	.align		4
        /*0028*/ 	.byte	0x04, 0x29
        /*002a*/ 	.short	(.L_22 - .L_21)


	//   ....[0]....
.L_21:
        /*002c*/ 	.word	0xffffffff


	//   ....[1]....
        /*0030*/ 	.word	0xffffffff


	//   ....[2]....
        /*0034*/ 	.word	0xffffffff


	//   ....[3]....
        /*0038*/ 	.word	0xffffffff


	//----- nvinfo : EIATTR_COOP_GROUP_INSTR_OFFSETS
	.align		4
.L_22:
        /*003c*/ 	.byte	0x04, 0x28
        /*003e*/ 	.short	(.L_24 - .L_23)


	//   ....[0]....
.L_23:
        /*0040*/ 	.word	0x00000070


	//   ....[1]....
        /*0044*/ 	.word	0x00000080


	//   ....[2]....
        /*0048*/ 	.word	0x00000140


	//   ....[3]....
        /*004c*/ 	.word	0x000006c0


	//----- nvinfo : EIATTR_MBARRIER_INSTR_OFFSETS
	.align		4
.L_24:
        /*0050*/ 	.byte	0x04, 0x39
        /*0052*/ 	.short	(.L_26 - .L_25)


	//   ....[0]....
.L_25:
        /*0054*/ 	.word	0x000002f0
        /*0058*/ 	.word	0x000000ff
        /*005c*/ 	.word	0x00032000
        /*0060*/ 	.short	0x0100
        /*0062*/ 	.byte	0x08
	.zero		1


	//   ....[1]....
        /*0064*/ 	.word	0x00000300
        /*0068*/ 	.word	0x000000ff
        /*006c*/ 	.word	0x00032028
        /*0070*/ 	.short	0x0100
        /*0072*/ 	.byte	0x08
	.zero		1


	//   ....[2]....
        /*0074*/ 	.word	0x00000310
        /*0078*/ 	.word	0x000000ff
        /*007c*/ 	.word	0x00032008
        /*0080*/ 	.short	0x0100
        /*0082*/ 	.byte	0x08
	.zero		1


	//   ....[3]....
        /*0084*/ 	.word	0x00000320
        /*0088*/ 	.word	0x000000ff
        /*008c*/ 	.word	0x00032030
        /*0090*/ 	.short	0x0100
        /*0092*/ 	.byte	0x08
	.zero		1


	//   ....[4]....
        /*0094*/ 	.word	0x00000330
        /*0098*/ 	.word	0x000000ff
        /*009c*/ 	.word	0x00032010
        /*00a0*/ 	.short	0x0100
        /*00a2*/ 	.byte	0x08
	.zero		1


	//   ....[5]....
        /*00a4*/ 	.word	0x00000340
        /*00a8*/ 	.word	0x000000ff
        /*00ac*/ 	.word	0x00032038
        /*00b0*/ 	.short	0x0100
        /*00b2*/ 	.byte	0x08
	.zero		1


	//   ....[6]....
        /*00b4*/ 	.word	0x00000350
        /*00b8*/ 	.word	0x000000ff
        /*00bc*/ 	.word	0x00032018
        /*00c0*/ 	.short	0x0100
        /*00c2*/ 	.byte	0x08
	.zero		1


	//   ....[7]....
        /*00c4*/ 	.word	0x00000360
        /*00c8*/ 	.word	0x000000ff
        /*00cc*/ 	.word	0x00032040
        /*00d0*/ 	.short	0x0100
        /*00d2*/ 	.byte	0x08
	.zero		1


	//   ....[8]....
        /*00d4*/ 	.word	0x00000370
        /*00d8*/ 	.word	0x000000ff
        /*00dc*/ 	.word	0x00032020
        /*00e0*/ 	.short	0x0100
        /*00e2*/ 	.byte	0x08
	.zero		1


	//   ....[9]....
        /*00e4*/ 	.word	0x00000380
        /*00e8*/ 	.word	0x000000ff
        /*00ec*/ 	.word	0x00032048
        /*00f0*/ 	.short	0x0100
        /*00f2*/ 	.byte	0x08
	.zero		1


	//   ....[10]....
        /*00f4*/ 	.word	0x00000f30
        /*00f8*/ 	.word	0x00000006
        /*00fc*/ 	.word	0x00032000
        /*0100*/ 	.short	0x010a
        /*0102*/ 	.byte	0x3f
	.zero		1


	//   ....[11]....
        /*0104*/ 	.word	0x000015d0
        /*0108*/ 	.word	0x00000008
        /*010c*/ 	.word	0x00032000
        /*0110*/ 	.short	0x010a
        /*0112*/ 	.byte	0x3f
	.zero		1


	//   ....[12]....
        /*0114*/ 	.word	0x00001b20
        /*0118*/ 	.word	0x00000007
        /*011c*/ 	.word	0x00000000
        /*0120*/ 	.short	0x0101
        /*0122*/ 	.byte	0x3f
	.zero		1


	//   ....[13]....
        /*0124*/ 	.word	0x00001d50
        /*0128*/ 	.word	0x00000003
        /*012c*/ 	.word	0x00000000
        /*0130*/ 	.short	0x0101
        /*0132*/ 	.byte	0x3f
	.zero		1


	//   ....[14]....
        /*0134*/ 	.word	0x0000c420
        /*0138*/ 	.word	0x0000000d
        /*013c*/ 	.word	0x00032028
        /*0140*/ 	.short	0x010a
        /*0142*/ 	.byte	0x3f
	.zero		1


	//   ....[15]....
        /*0144*/ 	.word	0x0000cc30
        /*0148*/ 	.word	0x00000004
        /*014c*/ 	.word	0x00000000
        /*0150*/ 	.short	0x010a
        /*0152*/ 	.byte	0x3f
	.zero		1


	//   ....[16]....
        /*0154*/ 	.word	0x0000cce0
        /*0158*/ 	.word	0x00000000
        /*015c*/ 	.word	0x00000000
        /*0160*/ 	.short	0x010a
        /*0162*/ 	.byte	0x3f
	.zero		1


	//   ....[17]....
        /*0164*/ 	.word	0x0000cd90
        /*0168*/ 	.word	0x00000000
        /*016c*/ 	.word	0x00000000
        /*0170*/ 	.short	0x010a
        /*0172*/ 	.byte	0x3f
	.zero		1


	//   ....[18]....
        /*0174*/ 	.word	0x0000ce40
        /*0178*/ 	.word	0x00000000
        /*017c*/ 	.word	0x00000000
        /*0180*/ 	.short	0x010a
        /*0182*/ 	.byte	0x3f
	.zero		1


	//   ....[19]....
        /*0184*/ 	.word	0x0000cef0
        /*0188*/ 	.word	0x00000003
        /*018c*/ 	.word	0x00000000
        /*0190*/ 	.short	0x010a
        /*0192*/ 	.byte	0x3f
	.zero		1


	//----- nvinfo : EIATTR_NUM_MBARRIERS
	.align		4
.L_26:
        /*0194*/ 	.byte	0x03, 0x38
        /*0196*/ 	.short	0x000a


	//----- nvinfo : EIATTR_EXIT_INSTR_OFFSETS
	.align		4
        /*0198*/ 	.byte	0x04, 0x1c
        /*019a*/ 	.short	(.L_28 - .L_27)


	//   ....[0]....
.L_27:
        /*019c*/ 	.word	0x00000a60


	//   ....[1]....
        /*01a0*/ 	.word	0x00001eb0


	//   ....[2]....
        /*01a4*/ 	.word	0x00008f50


	//   ....[3]....
        /*01a8*/ 	.word	0x00008f90


	//   ....[4]....
        /*01ac*/ 	.word	0x0000c1e0


	//   ....[5]....
        /*01b0*/ 	.word	0x0000c220


	//   ....[6]....
        /*01b4*/ 	.word	0x0000c240


	//   ....[7]....
        /*01b8*/ 	.word	0x0000cb20


	//   ....[8]....
        /*01bc*/ 	.word	0x0000cf20


	//----- nvinfo : EIATTR_MAX_THREADS
	.align		4
.L_28:
        /*01c0*/ 	.byte	0x04, 0x05
        /*01c2*/ 	.short	(.L_30 - .L_29)
.L_29:
        /*01c4*/ 	.word	0x00000100
        /*01c8*/ 	.word	0x00000001
        /*01cc*/ 	.word	0x00000001


	//----- nvinfo : EIATTR_CRS_STACK_SIZE
	.align		4
.L_30:
        /*01d0*/ 	.byte	0x04, 0x1e
        /*01d2*/ 	.short	(.L_32 - .L_31)
.L_31:
        /*01d4*/ 	.word	0x00000000


	//----- nvinfo : EIATTR_CBANK_PARAM_SIZE
	.align		4
.L_32:
        /*01d8*/ 	.byte	0x03, 0x19
        /*01da*/ 	.short	0x0470


	//----- nvinfo : EIATTR_PARAM_CBANK
	.align		4
        /*01dc*/ 	.byte	0x04, 0x0a
        /*01de*/ 	.short	(.L_34 - .L_33)
	.align		4
.L_33:
        /*01e0*/ 	.word	index@(.nv.constant0._ZN7cutlass13device_kernelINS_4conv6kernel13ConvUniversalINS1_16ConvProblemShapeILNS1_8OperatorE0ELi3EEENS1_10collective14CollectiveConvINS1_46MainloopSm90TmaGmmaWarpSpecializedImplicitGemmILS5_0ELi5ELi3EN4cute5tupleIJNSA_1CILi2EEENSC_ILi1EEESE_EEENS1_36KernelImplicitTmaWarpSpecializedSm90ELi1EEENSB_IJNSC_ILi256EEENSC_ILi64EEENSB_IJSJ_EEEEEENS_6half_tESM_NSA_8TiledMMAINSA_8MMA_AtomIJNSA_4SM904GMMA25MMA_64x64x16_F32F16F16_SSILNSQ_5MajorE0ELSS_0ELNSQ_7ScaleInE1ELST_1EEEEEENSA_6LayoutINSB_IJSE_SE_SE_EEENSB_IJNSC_ILi0EEESY_SY_EEEEENSB_IJNSA_10UnderscoreES11_S11_EEEEENS7_6detail26Sm90ImplicitGemmTileTraitsINSA_20SM90_TMA_LOAD_IM2COLENSA_14ComposedLayoutINSA_7SwizzleILi3ELi4ELi3EEENSA_18smem_ptr_flag_bitsILi16EEENSW_INSB_IJNSB_IJNSC_ILi8EEENSC_ILi32EEEEEENSB_IJSJ_SE_EEENSB_IJSE_NSC_ILi5EEEEEEEEENSB_IJNSB_IJSJ_NSC_ILi512EEEEEENSB_IJSE_SY_EEENSB_IJSY_NSC_ILi16384EEEEEEEEEEEEEvEENS15_INSA_23SM90_TMA_LOAD_MULTICASTENS17_IS19_S1B_NSW_INSB_IJNSB_IJS1C_S1C_EEES1F_S1H_EEENSB_IJS1K_S1L_NSB_IJSY_NSC_ILi4096EEEEEEEEEEEEEvEEEENS_8epilogue10collective6detail29Sm90TmaWarpSpecializedAdapterINS23_15DefaultEpilogueISM_NSB_IJNSB_IJllllEEESE_SY_EEES28_NS22_6thread17LinearCombinationISM_Li1EffLNS29_9ScaleType4KindE0ELNS_15FloatRoundStyleE2ESM_EENS_4gemm15EpilogueDefaultEEEEEvvEEEEvNT_6ParamsE)
        /*01e4*/ 	.short	0x0210
        /*01e6*/ 	.short	0x0470


	//----- nvinfo : EIATTR_SW_WAR
	.align		4
.L_34:
        /*01e8*/ 	.byte	0x04, 0x36
        /*01ea*/ 	.short	(.L_36 - .L_35)
.L_35:
        /*01ec*/ 	.word	0x00000008
.L_36:


//--------------------- .nv.callgraph             --------------------------
	.section	.nv.callgraph,"",@"SHT_CUDA_CALLGRAPH"
	.align	4
	.sectionentsize	8
	.align		4
        /*0000*/ 	.word	0x00000000
	.align		4
        /*0004*/ 	.word	0xffffffff
	.align		4
        /*0008*/ 	.word	0x00000000
	.align		4
        /*000c*/ 	.word	0xfffffffe
	.align		4
        /*0010*/ 	.word	0x00000000
	.align		4
        /*0014*/ 	.word	0xfffffffd
	.align		4
        /*0018*/ 	.word	0x00000000
	.align		4
        /*001c*/ 	.word	0xfffffffc


//--------------------- .nv.constant4             --------------------------
	.section	.nv.constant4,"a",@progbits
	.align	8
	.align		8
.nv.constant4:
        /*0000*/ 	.dword	_ZN39_INTERNAL_0468a72c_4_k_cu_d74471f8_29494cuda3std3__45__cpo5beginE
	.align		8
        /*0008*/ 	.dword	_ZN39_INTERNAL_0468a72c_4_k_cu_d74471f8_29494cuda3std3__45__cpo3endE
	.align		8
        /*0010*/ 	.dword	_ZN39_INTERNAL_0468a72c_4_k_cu_d74471f8_29494cuda3std3__45__cpo6cbeginE
	.align		8
        /*0018*/ 	.dword	_ZN39_INTERNAL_0468a72c_4_k_cu_d74471f8_29494cuda3std3__45__cpo4cendE
	.align		8
        /*0020*/ 	.dword	_ZN39_INTERNAL_0468a72c_4_k_cu_d74471f8_29494cuda3std3__441_GLOBAL__N__0468a72c_4_k_cu_d74471f8_29496ignoreE
	.align		8
        /*0028*/ 	.dword	_ZN39_INTERNAL_0468a72c_4_k_cu_d74471f8_29494cuda3std3__419piecewise_constructE
	.align		8
        /*0030*/ 	.dword	_ZN39_INTERNAL_0468a72c_4_k_cu_d74471f8_29494cuda3std3__48in_placeE
	.align		8
        /*0038*/ 	.dword	_ZN39_INTERNAL_0468a72c_4_k_cu_d74471f8_29494cuda3std6ranges3__45__cpo4swapE
	.align		8
        /*0040*/ 	.dword	_ZN39_INTERNAL_0468a72c_4_k_cu_d74471f8_29494cuda3std6ranges3__45__cpo9iter_moveE
	.align		8
        /*0048*/ 	.dword	_ZN39_INTERNAL_0468a72c_4_k_cu_d74471f8_29494cute7productE
	.align		8
        /*0050*/ 	.dword	_ZN39_INTERNAL_0468a72c_4_k_cu_d74471f8_29494cute1_E


//--------------------- .text._ZN7cutlass13device_kernelINS_4conv6kernel13ConvUniversalINS1_16ConvProblemShapeILNS1_8OperatorE0ELi3EEENS1_10collective14CollectiveConvINS1_46MainloopSm90TmaGmmaWarpSpecializedImplicitGemmILS5_0ELi5ELi3EN4cute5tupleIJNSA_1CILi2EEENSC_ILi1EEESE_EEENS1_36KernelImplicitTmaWarpSpecializedSm90ELi1EEENSB_IJNSC_ILi256EEENSC_ILi64EEENSB_IJSJ_EEEEEENS_6half_tESM_NSA_8TiledMMAINSA_8MMA_AtomIJNSA_4SM904GMMA25MMA_64x64x16_F32F16F16_SSILNSQ_5MajorE0ELSS_0ELNSQ_7ScaleInE1ELST_1EEEEEENSA_6LayoutINSB_IJSE_SE_SE_EEENSB_IJNSC_ILi0EEESY_SY_EEEEENSB_IJNSA_10UnderscoreES11_S11_EEEEENS7_6detail26Sm90ImplicitGemmTileTraitsINSA_20SM90_TMA_LOAD_IM2COLENSA_14ComposedLayoutINSA_7SwizzleILi3ELi4ELi3EEENSA_18smem_ptr_flag_bitsILi16EEENSW_INSB_IJNSB_IJNSC_ILi8EEENSC_ILi32EEEEEENSB_IJSJ_SE_EEENSB_IJSE_NSC_ILi5EEEEEEEEENSB_IJNSB_IJSJ_NSC_ILi512EEEEEENSB_IJSE_SY_EEENSB_IJSY_NSC_ILi16384EEEEEEEEEEEEEvEENS15_INSA_23SM90_TMA_LOAD_MULTICASTENS17_IS19_S1B_NSW_INSB_IJNSB_IJS1C_S1C_EEES1F_S1H_EEENSB_IJS1K_S1L_NSB_IJSY_NSC_ILi4096EEEEEEEEEEEEEvEEEENS_8epilogue10collective6detail29Sm90TmaWarpSpecializedAdapterINS23_15DefaultEpilogueISM_NSB_IJNSB_IJllllEEESE_SY_EEES28_NS22_6thread17LinearCombinationISM_Li1EffLNS29_9ScaleType4KindE0ELNS_15FloatRoundStyleE2ESM_EENS_4gemm15EpilogueDefaultEEEEEvvEEEEvNT_6ParamsE --------------------------
	.section	.text._ZN7cutlass13device_kernelINS_4conv6kernel13ConvUniversalINS1_16ConvProblemShapeILNS1_8OperatorE0ELi3EEENS1_10collective14CollectiveConvINS1_46MainloopSm90TmaGmmaWarpSpecializedImplicitGemmILS5_0ELi5ELi3EN4cute5tupleIJNSA_1CILi2EEENSC_ILi1EEESE_EEENS1_36KernelImplicitTmaWarpSpecializedSm90ELi1EEENSB_IJNSC_ILi256EEENSC_ILi64EEENSB_IJSJ_EEEEEENS_6half_tESM_NSA_8TiledMMAINSA_8MMA_AtomIJNSA_4SM904GMMA25MMA_64x64x16_F32F16F16_SSILNSQ_5MajorE0ELSS_0ELNSQ_7ScaleInE1ELST_1EEEEEENSA_6LayoutINSB_IJSE_SE_SE_EEENSB_IJNSC_ILi0EEESY_SY_EEEEENSB_IJNSA_10UnderscoreES11_S11_EEEEENS7_6detail26Sm90ImplicitGemmTileTraitsINSA_20SM90_TMA_LOAD_IM2COLENSA_14ComposedLayoutINSA_7SwizzleILi3ELi4ELi3EEENSA_18smem_ptr_flag_bitsILi16EEENSW_INSB_IJNSB_IJNSC_ILi8EEENSC_ILi32EEEEEENSB_IJSJ_SE_EEENSB_IJSE_NSC_ILi5EEEEEEEEENSB_IJNSB_IJSJ_NSC_ILi512EEEEEENSB_IJSE_SY_EEENSB_IJSY_NSC_ILi16384EEEEEEEEEEEEEvEENS15_INSA_23SM90_TMA_LOAD_MULTICASTENS17_IS19_S1B_NSW_INSB_IJNSB_IJS1C_S1C_EEES1F_S1H_EEENSB_IJS1K_S1L_NSB_IJSY_NSC_ILi4096EEEEEEEEEEEEEvEEEENS_8epilogue10collective6detail29Sm90TmaWarpSpecializedAdapterINS23_15DefaultEpilogueISM_NSB_IJNSB_IJllllEEESE_SY_EEES28_NS22_6thread17LinearCombinationISM_Li1EffLNS29_9ScaleType4KindE0ELNS_15FloatRoundStyleE2ESM_EENS_4gemm15EpilogueDefaultEEEEEvvEEEEvNT_6ParamsE,"ax",@progbits
	.align	128
.text._ZN7cutlass13device_kernelINS_4conv6kernel13ConvUniversalINS1_16ConvProblemShapeILNS1_8OperatorE0ELi3EEENS1_10collective14CollectiveConvINS1_46MainloopSm90TmaGmmaWarpSpecializedImplicitGemmILS5_0ELi5ELi3EN4cute5tupleIJNSA_1CILi2EEENSC_ILi1EEESE_EEENS1_36KernelImplicitTmaWarpSpecializedSm90ELi1EEENSB_IJNSC_ILi256EEENSC_ILi64EEENSB_IJSJ_EEEEEENS_6half_tESM_NSA_8TiledMMAINSA_8MMA_AtomIJNSA_4SM904GMMA25MMA_64x64x16_F32F16F16_SSILNSQ_5MajorE0ELSS_0ELNSQ_7ScaleInE1ELST_1EEEEEENSA_6LayoutINSB_IJSE_SE_SE_EEENSB_IJNSC_ILi0EEESY_SY_EEEEENSB_IJNSA_10UnderscoreES11_S11_EEEEENS7_6detail26Sm90ImplicitGemmTileTraitsINSA_20SM90_TMA_LOAD_IM2COLENSA_14ComposedLayoutINSA_7SwizzleILi3ELi4ELi3EEENSA_18smem_ptr_flag_bitsILi16EEENSW_INSB_IJNSB_IJNSC_ILi8EEENSC_ILi32EEEEEENSB_IJSJ_SE_EEENSB_IJSE_NSC_ILi5EEEEEEEEENSB_IJNSB_IJSJ_NSC_ILi512EEEEEENSB_IJSE_SY_EEENSB_IJSY_NSC_ILi16384EEEEEEEEEEEEEvEENS15_INSA_23SM90_TMA_LOAD_MULTICASTENS17_IS19_S1B_NSW_INSB_IJNSB_IJS1C_S1C_EEES1F_S1H_EEENSB_IJS1K_S1L_NSB_IJSY_NSC_ILi4096EEEEEEEEEEEEEvEEEENS_8epilogue10collective6detail29Sm90TmaWarpSpecializedAdapterINS23_15DefaultEpilogueISM_NSB_IJNSB_IJllllEEESE_SY_EEES28_NS22_6thread17LinearCombinationISM_Li1EffLNS29_9ScaleType4KindE0ELNS_15FloatRoundStyleE2ESM_EENS_4gemm15EpilogueDefaultEEEEEvvEEEEvNT_6ParamsE:
        .type           _ZN7cutlass13device_kernelINS_4conv6kernel13ConvUniversalINS1_16ConvProblemShapeILNS1_8OperatorE0ELi3EEENS1_10collective14CollectiveConvINS1_46MainloopSm90TmaGmmaWarpSpecializedImplicitGemmILS5_0ELi5ELi3EN4cute5tupleIJNSA_1CILi2EEENSC_ILi1EEESE_EEENS1_36KernelImplicitTmaWarpSpecializedSm90ELi1EEENSB_IJNSC_ILi256EEENSC_ILi64EEENSB_IJSJ_EEEEEENS_6half_tESM_NSA_8TiledMMAINSA_8MMA_AtomIJNSA_4SM904GMMA25MMA_64x64x16_F32F16F16_SSILNSQ_5MajorE0ELSS_0ELNSQ_7ScaleInE1ELST_1EEEEEENSA_6LayoutINSB_IJSE_SE_SE_EEENSB_IJNSC_ILi0EEESY_SY_EEEEENSB_IJNSA_10UnderscoreES11_S11_EEEEENS7_6detail26Sm90ImplicitGemmTileTraitsINSA_20SM90_TMA_LOAD_IM2COLENSA_14ComposedLayoutINSA_7SwizzleILi3ELi4ELi3EEENSA_18smem_ptr_flag_bitsILi16EEENSW_INSB_IJNSB_IJNSC_ILi8EEENSC_ILi32EEEEEENSB_IJSJ_SE_EEENSB_IJSE_NSC_ILi5EEEEEEEEENSB_IJNSB_IJSJ_NSC_ILi512EEEEEENSB_IJSE_SY_EEENSB_IJSY_NSC_ILi16384EEEEEEEEEEEEEvEENS15_INSA_23SM90_TMA_LOAD_MULTICASTENS17_IS19_S1B_NSW_INSB_IJNSB_IJS1C_S1C_EEES1F_S1H_EEENSB_IJS1K_S1L_NSB_IJSY_NSC_ILi4096EEEEEEEEEEEEEvEEEENS_8epilogue10collective6detail29Sm90TmaWarpSpecializedAdapterINS23_15DefaultEpilogueISM_NSB_IJNSB_IJllllEEESE_SY_EEES28_NS22_6thread17LinearCombinationISM_Li1EffLNS29_9ScaleType4KindE0ELNS_15FloatRoundStyleE2ESM_EENS_4gemm15EpilogueDefaultEEEEEvvEEEEvNT_6ParamsE,@function
        .size           _ZN7cutlass13device_kernelINS_4conv6kernel13ConvUniversalINS1_16ConvProblemShapeILNS1_8OperatorE0ELi3EEENS1_10collective14CollectiveConvINS1_46MainloopSm90TmaGmmaWarpSpecializedImplicitGemmILS5_0ELi5ELi3EN4cute5tupleIJNSA_1CILi2EEENSC_ILi1EEESE_EEENS1_36KernelImplicitTmaWarpSpecializedSm90ELi1EEENSB_IJNSC_ILi256EEENSC_ILi64EEENSB_IJSJ_EEEEEENS_6half_tESM_NSA_8TiledMMAINSA_8MMA_AtomIJNSA_4SM904GMMA25MMA_64x64x16_F32F16F16_SSILNSQ_5MajorE0ELSS_0ELNSQ_7ScaleInE1ELST_1EEEEEENSA_6LayoutINSB_IJSE_SE_SE_EEENSB_IJNSC_ILi0EEESY_SY_EEEEENSB_IJNSA_10UnderscoreES11_S11_EEEEENS7_6detail26Sm90ImplicitGemmTileTraitsINSA_20SM90_TMA_LOAD_IM2COLENSA_14ComposedLayoutINSA_7SwizzleILi3ELi4ELi3EEENSA_18smem_ptr_flag_bitsILi16EEENSW_INSB_IJNSB_IJNSC_ILi8EEENSC_ILi32EEEEEENSB_IJSJ_SE_EEENSB_IJSE_NSC_ILi5EEEEEEEEENSB_IJNSB_IJSJ_NSC_ILi512EEEEEENSB_IJSE_SY_EEENSB_IJSY_NSC_ILi16384EEEEEEEEEEEEEvEENS15_INSA_23SM90_TMA_LOAD_MULTICASTENS17_IS19_S1B_NSW_INSB_IJNSB_IJS1C_S1C_EEES1F_S1H_EEENSB_IJS1K_S1L_NSB_IJSY_NSC_ILi4096EEEEEEEEEEEEEvEEEENS_8epilogue10collective6detail29Sm90TmaWarpSpecializedAdapterINS23_15DefaultEpilogueISM_NSB_IJNSB_IJllllEEESE_SY_EEES28_NS22_6thread17LinearCombinationISM_Li1EffLNS29_9ScaleType4KindE0ELNS_15FloatRoundStyleE2ESM_EENS_4gemm15EpilogueDefaultEEEEEvvEEEEvNT_6ParamsE,(.L_x_260 - _ZN7cutlass13device_kernelINS_4conv6kernel13ConvUniversalINS1_16ConvProblemShapeILNS1_8OperatorE0ELi3EEENS1_10collective14CollectiveConvINS1_46MainloopSm90TmaGmmaWarpSpecializedImplicitGemmILS5_0ELi5ELi3EN4cute5tupleIJNSA_1CILi2EEENSC_ILi1EEESE_EEENS1_36KernelImplicitTmaWarpSpecializedSm90ELi1EEENSB_IJNSC_ILi256EEENSC_ILi64EEENSB_IJSJ_EEEEEENS_6half_tESM_NSA_8TiledMMAINSA_8MMA_AtomIJNSA_4SM904GMMA25MMA_64x64x16_F32F16F16_SSILNSQ_5MajorE0ELSS_0ELNSQ_7ScaleInE1ELST_1EEEEEENSA_6LayoutINSB_IJSE_SE_SE_EEENSB_IJNSC_ILi0EEESY_SY_EEEEENSB_IJNSA_10UnderscoreES11_S11_EEEEENS7_6detail26Sm90ImplicitGemmTileTraitsINSA_20SM90_TMA_LOAD_IM2COLENSA_14ComposedLayoutINSA_7SwizzleILi3ELi4ELi3EEENSA_18smem_ptr_flag_bitsILi16EEENSW_INSB_IJNSB_IJNSC_ILi8EEENSC_ILi32EEEEEENSB_IJSJ_SE_EEENSB_IJSE_NSC_ILi5EEEEEEEEENSB_IJNSB_IJSJ_NSC_ILi512EEEEEENSB_IJSE_SY_EEENSB_IJSY_NSC_ILi16384EEEEEEEEEEEEEvEENS15_INSA_23SM90_TMA_LOAD_MULTICASTENS17_IS19_S1B_NSW_INSB_IJNSB_IJS1C_S1C_EEES1F_S1H_EEENSB_IJS1K_S1L_NSB_IJSY_NSC_ILi4096EEEEEEEEEEEEEvEEEENS_8epilogue10collective6detail29Sm90TmaWarpSpecializedAdapterINS23_15DefaultEpilogueISM_NSB_IJNSB_IJllllEEESE_SY_EEES28_NS22_6thread17LinearCombinationISM_Li1EffLNS29_9ScaleType4KindE0ELNS_15FloatRoundStyleE2ESM_EENS_4gemm15EpilogueDefaultEEEEEvvEEEEvNT_6ParamsE)
        .other          _ZN7cutlass13device_kernelINS_4conv6kernel13ConvUniversalINS1_16ConvProblemShapeILNS1_8OperatorE0ELi3EEENS1_10collective14CollectiveConvINS1_46MainloopSm90TmaGmmaWarpSpecializedImplicitGemmILS5_0ELi5ELi3EN4cute5tupleIJNSA_1CILi2EEENSC_ILi1EEESE_EEENS1_36KernelImplicitTmaWarpSpecializedSm90ELi1EEENSB_IJNSC_ILi256EEENSC_ILi64EEENSB_IJSJ_EEEEEENS_6half_tESM_NSA_8TiledMMAINSA_8MMA_AtomIJNSA_4SM904GMMA25MMA_64x64x16_F32F16F16_SSILNSQ_5MajorE0ELSS_0ELNSQ_7ScaleInE1ELST_1EEEEEENSA_6LayoutINSB_IJSE_SE_SE_EEENSB_IJNSC_ILi0EEESY_SY_EEEEENSB_IJNSA_10UnderscoreES11_S11_EEEEENS7_6detail26Sm90ImplicitGemmTileTraitsINSA_20SM90_TMA_LOAD_IM2COLENSA_14ComposedLayoutINSA_7SwizzleILi3ELi4ELi3EEENSA_18smem_ptr_flag_bitsILi16EEENSW_INSB_IJNSB_IJNSC_ILi8EEENSC_ILi32EEEEEENSB_IJSJ_SE_EEENSB_IJSE_NSC_ILi5EEEEEEEEENSB_IJNSB_IJSJ_NSC_ILi512EEEEEENSB_IJSE_SY_EEENSB_IJSY_NSC_ILi16384EEEEEEEEEEEEEvEENS15_INSA_23SM90_TMA_LOAD_MULTICASTENS17_IS19_S1B_NSW_INSB_IJNSB_IJS1C_S1C_EEES1F_S1H_EEENSB_IJS1K_S1L_NSB_IJSY_NSC_ILi4096EEEEEEEEEEEEEvEEEENS_8epilogue10collective6detail29Sm90TmaWarpSpecializedAdapterINS23_15DefaultEpilogueISM_NSB_IJNSB_IJllllEEESE_SY_EEES28_NS22_6thread17LinearCombinationISM_Li1EffLNS29_9ScaleType4KindE0ELNS_15FloatRoundStyleE2ESM_EENS_4gemm15EpilogueDefaultEEEEEvvEEEEvNT_6ParamsE,@"STO_CUDA_ENTRY STV_DEFAULT"
_ZN7cutlass13device_kernelINS_4conv6kernel13ConvUniversalINS1_16ConvProblemShapeILNS1_8OperatorE0ELi3EEENS1_10collective14CollectiveConvINS1_46MainloopSm90TmaGmmaWarpSpecializedImplicitGemmILS5_0ELi5ELi3EN4cute5tupleIJNSA_1CILi2EEENSC_ILi1EEESE_EEENS1_36KernelImplicitTmaWarpSpecializedSm90ELi1EEENSB_IJNSC_ILi256EEENSC_ILi64EEENSB_IJSJ_EEEEEENS_6half_tESM_NSA_8TiledMMAINSA_8MMA_AtomIJNSA_4SM904GMMA25MMA_64x64x16_F32F16F16_SSILNSQ_5MajorE0ELSS_0ELNSQ_7ScaleInE1ELST_1EEEEEENSA_6LayoutINSB_IJSE_SE_SE_EEENSB_IJNSC_ILi0EEESY_SY_EEEEENSB_IJNSA_10UnderscoreES11_S11_EEEEENS7_6detail26Sm90ImplicitGemmTileTraitsINSA_20SM90_TMA_LOAD_IM2COLENSA_14ComposedLayoutINSA_7SwizzleILi3ELi4ELi3EEENSA_18smem_ptr_flag_bitsILi16EEENSW_INSB_IJNSB_IJNSC_ILi8EEENSC_ILi32EEEEEENSB_IJSJ_SE_EEENSB_IJSE_NSC_ILi5EEEEEEEEENSB_IJNSB_IJSJ_NSC_ILi512EEEEEENSB_IJSE_SY_EEENSB_IJSY_NSC_ILi16384EEEEEEEEEEEEEvEENS15_INSA_23SM90_TMA_LOAD_MULTICASTENS17_IS19_S1B_NSW_INSB_IJNSB_IJS1C_S1C_EEES1F_S1H_EEENSB_IJS1K_S1L_NSB_IJSY_NSC_ILi4096EEEEEEEEEEEEEvEEEENS_8epilogue10collective6detail29Sm90TmaWarpSpecializedAdapterINS23_15DefaultEpilogueISM_NSB_IJNSB_IJllllEEESE_SY_EEES28_NS22_6thread17LinearCombinationISM_Li1EffLNS29_9ScaleType4KindE0ELNS_15FloatRoundStyleE2ESM_EENS_4gemm15EpilogueDefaultEEEEEvvEEEEvNT_6ParamsE:
[----:B------:R-:W-:Y:S01]  /*0000*/  LDC R1, c[0x0][0x28] ;  /* 0x00000a00ff017b82 */ /* 0x000fe20000000800 */
[----:B------:R-:W0:Y:S01]  /*0010*/  S2R R9, SR_TID.X ;  /* 0x0000000000097919 */ /* 0x000e220000002100 */
[----:B------:R-:W-:Y:S01]  /*0020*/  ELECT P0, URZ, PT ;  /* 0x00000000003f782f */ /* 0x000fe20003800000 */
[----:B------:R-:W-:Y:S01]  /*0030*/  BSSY B0, `(.L_x_0) ;  /* 0x0000010000007945 */ /* 0x000fe20003800000 */
[----:B------:R-:W1:Y:S01]  /*0040*/  S2R R10, SR_CTAID.X ;  /* 0x00000000000a7919 */ /* 0x000e620000002500 */
[--C-:B0-----:R-:W-:Y:S02]  /*0050*/  SHF.R.U32.HI R0, RZ, 0x5, R9.reuse ;  /* 0x00000005ff007819 */ /* 0x101fe40000011609 */
[----:B------:R-:W-:-:S03]  /*0060*/  SHF.R.U32.HI R3, RZ, 0x7, R9 ;  /* 0x00000007ff037819 */ /* 0x000fc60000011609 */
[----:B------:R-:W0:Y:S04]  /*0070*/  SHFL.IDX PT, R2, R0, RZ, 0x1f ;  /* 0x00001fff00027589 */ /* 0x000e2800000e0000 */
[----:B------:R2:W3:Y:S01]  /*0080*/  SHFL.IDX PT, R8, R3, RZ, 0x1f ;  /* 0x00001fff03087589 */ /* 0x0004e200000e0000 */
[----:B0-----:R-:W-:-:S13]  /*0090*/  ISETP.NE.OR P0, PT, R2, RZ, !P0 ;  /* 0x000000ff0200720c */ /* 0x001fda0004705670 */
[----:B-123--:R-:W-:Y:S05]  /*00a0*/  @P0 BRA `(.L_x_1) ;  /* 0x0000000000200947 */ /* 0x00efea0003800000 */
[----:B------:R-:W-:Y:S02]  /*00b0*/  ULDC.64 UR4, c[0x0][0x198] ;  /* 0x0000660000047ab9 */ /* 0x000fe40000000a00 */
[----:B------:R-:W-:Y:S02]  /*00c0*/  UIADD3 UR6, UP0, UR4, 0xf0, URZ ;  /* 0x000000f004067890 */ /* 0x000fe4000ff1e03f */
[----:B------:R-:W-:Y:S02]  /*00d0*/  UIADD3 UR4, UP1, UR4, 0x270, URZ ;  /* 0x0000027004047890 */ /* 0x000fe4000ff3e03f */
[----:B------:R-:W-:Y:S02]  /*00e0*/  UIADD3.X UR7, URZ, UR5, URZ, UP0, !UPT ;  /* 0x000000053f077290 */ /* 0x000fe400087fe43f */
[----:B------:R-:W-:-:S07]  /*00f0*/  UIADD3.X UR5, URZ, UR5, URZ, UP1, !UPT ;  /* 0x000000053f057290 */ /* 0x000fce0008ffe43f */
[----:B------:R0:W-:Y:S02]  /*0100*/  UTMACCTL.PF [UR6] ;  /* 0x00000000060079b9 */ /* 0x0001e40008040000 */
[----:B------:R0:W-:Y:S02]  /*0110*/  UTMACCTL.PF [UR4] ;  /* 0x00000000040079b9 */ /* 0x0001e40008040000 */
[----:B0-----:R-:W-:Y:S01]  /*0120*/  NOP ;  /* 0x0000000000007918 */ /* 0x001fe20000000000 */
.L_x_1:
[----:B------:R-:W-:Y:S05]  /*0130*/  BSYNC B0 ;  /* 0x0000000000007941 */ /* 0x000fea0003800000 */
.L_x_0:
[----:B------:R-:W0:Y:S01]  /*0140*/  SHFL.IDX PT, R0, R0, RZ, 0x1f ;  /* 0x00001fff00007589 */ /* 0x000e2200000e0000 */
[----:B------:R-:W-:Y:S02]  /*0150*/  SHF.R.S32.HI R4, RZ, 0x1f, R9 ;  /* 0x0000001fff047819 */ /* 0x000fe40000011409 */
[----:B------:R-:W-:Y:S01]  /*0160*/  I2FP.F32.U32 R6, R10 ;  /* 0x0000000a00067245 */ /* 0x000fe20000201000 */
[----:B------:R-:W1:Y:S01]  /*0170*/  S2R R13, SR_CTAID.Y ;  /* 0x00000000000d7919 */ /* 0x000e620000002600 */
[----:B------:R-:W-:-:S04]  /*0180*/  LEA.HI R4, R4, R9, RZ, 0x7 ;  /* 0x0000000904047211 */ /* 0x000fc800078f38ff */
[----:B------:R-:W-:-:S05]  /*0190*/  LOP3.LUT R4, R4, 0xffffff80, RZ, 0xc0, !PT ;  /* 0xffffff8004047812 */ /* 0x000fca00078ec0ff */
[----:B------:R-:W-:-:S05]  /*01a0*/  IMAD.IADD R12, R9, 0x1, -R4 ;  /* 0x00000001090c7824 */ /* 0x000fca00078e0a04 */
[----:B------:R-:W-:-:S04]  /*01b0*/  SHF.R.S32.HI R3, RZ, 0x1f, R12 ;  /* 0x0000001fff037819 */ /* 0x000fc8000001140c */
[----:B------:R-:W-:Y:S02]  /*01c0*/  LEA.HI R3, R3, R12, RZ, 0x3 ;  /* 0x0000000c03037211 */ /* 0x000fe400078f18ff */
[----:B0-----:R-:W-:Y:S02]  /*01d0*/  ISETP.NE.AND P0, PT, R0, RZ, PT ;  /* 0x000000ff0000720c */ /* 0x001fe40003f05270 */
[--C-:B------:R-:W-:Y:S02]  /*01e0*/  SHF.R.S32.HI R4, RZ, 0x3, R3.reuse ;  /* 0x00000003ff047819 */ /* 0x100fe40000011403 */
[----:B------:R-:W-:Y:S02]  /*01f0*/  SHF.R.S32.HI R3, RZ, 0x1f, R3 ;  /* 0x0000001fff037819 */ /* 0x000fe40000011403 */
[----:B------:R-:W-:-:S07]  /*0200*/  SHF.R.S32.HI R5, RZ, 0x1f, R0 ;  /* 0x0000001fff057819 */ /* 0x000fce0000011400 */
[----:B-1----:R-:W-:Y:S05]  /*0210*/  @P0 BRA `(.L_x_2) ;  /* 0x0000000000600947 */ /* 0x002fea0003800000 */
[----:B------:R-:W0:Y:S01]  /*0220*/  S2UR UR8, SR_CgaCtaId ;  /* 0x00000000000879c3 */ /* 0x000e220000008800 */
[----:B------:R-:W-:Y:S01]  /*0230*/  UMOV UR4, 0x400 ;  /* 0x0000040000047882 */ /* 0x000fe20000000000 */
[----:B------:R-:W-:Y:S01]  /*0240*/  UMOV UR5, 0x1 ;  /* 0x0000000100057882 */ /* 0x000fe20000000000 */
[----:B------:R-:W-:Y:S01]  /*0250*/  UMOV UR6, 0x2 ;  /* 0x0000000200067882 */ /* 0x000fe20000000000 */
[----:B------:R-:W-:Y:S01]  /*0260*/  ELECT P0, URZ, PT ;  /* 0x00000000003f782f */ /* 0x000fe20003800000 */
[----:B------:R-:W-:-:S04]  /*0270*/  UIADD3 UR6, -UR6, 0x100000, URZ ;  /* 0x0010000006067890 */ /* 0x000fc8000fffe13f */
[----:B------:R-:W-:Y:S02]  /*0280*/  USHF.L.U32 UR7, UR6, 0xb, URZ ;  /* 0x0000000b06077899 */ /* 0x000fe4000800063f */
[----:B------:R-:W-:Y:S02]  /*0290*/  USHF.L.U32 UR6, UR6, 0x1, URZ ;  /* 0x0000000106067899 */ /* 0x000fe4000800063f */
[----:B0-----:R-:W-:Y:S02]  /*02a0*/  ULEA UR8, UR8, UR4, 0x18 ;  /* 0x0000000408087291 */ /* 0x001fe4000f8ec03f */
[----:B------:R-:W-:-:S04]  /*02b0*/  UIADD3 UR4, -UR5, 0x100000, URZ ;  /* 0x0010000005047890 */ /* 0x000fc8000fffe13f */
[----:B------:R-:W-:Y:S02]  /*02c0*/  USHF.L.U32 UR5, UR4, 0xb, URZ ;  /* 0x0000000b04057899 */ /* 0x000fe4000800063f */
[----:B------:R-:W-:Y:S01]  /*02d0*/  USHF.L.U32 UR4, UR4, 0x1, URZ ;  /* 0x0000000104047899 */ /* 0x000fe2000800063f */
[----:B------:R-:W0:Y:S11]  /*02e0*/  FENCE.VIEW.ASYNC.S ;  /* 0x00000000000073c6 */ /* 0x000e360000000000 */
[----:B0-----:R0:W1:Y:S01]  /*02f0*/  SYNCS.EXCH.64 URZ, [UR8+0x32000], UR4 ;  /* 0x03200004083f75b2 */ /* 0x0010620008000100 */
[----:B------:R0:W2:Y:S01]  /*0300*/  SYNCS.EXCH.64 URZ, [UR8+0x32028], UR6 ;  /* 0x03202806083f75b2 */ /* 0x0000a20008000100 */
[----:B------:R0:W3:Y:S01]  /*0310*/  SYNCS.EXCH.64 URZ, [UR8+0x32008], UR4 ;  /* 0x03200804083f75b2 */ /* 0x0000e20008000100 */
[----:B------:R0:W4:Y:S01]  /*0320*/  SYNCS.EXCH.64 URZ, [UR8+0x32030], UR6 ;  /* 0x03203006083f75b2 */ /* 0x0001220008000100 */
[----:B------:R0:W0:Y:S01]  /*0330*/  SYNCS.EXCH.64 URZ, [UR8+0x32010], UR4 ;  /* 0x03201004083f75b2 */ /* 0x0000220008000100 */
[----:B------:R0:W0:Y:S01]  /*0340*/  SYNCS.EXCH.64 URZ, [UR8+0x32038], UR6 ;  /* 0x03203806083f75b2 */ /* 0x0000220008000100 */
[----:B------:R0:W0:Y:S01]  /*0350*/  SYNCS.EXCH.64 URZ, [UR8+0x32018], UR4 ;  /* 0x03201804083f75b2 */ /* 0x0000220008000100 */
[----:B------:R0:W0:Y:S01]  /*0360*/  SYNCS.EXCH.64 URZ, [UR8+0x32040], UR6 ;  /* 0x03204006083f75b2 */ /* 0x0000220008000100 */
[----:B------:R0:W0:Y:S01]  /*0370*/  SYNCS.EXCH.64 URZ, [UR8+0x32020], UR4 ;  /* 0x03202004083f75b2 */ /* 0x0000220008000100 */
[----:B------:R0:W0:Y:S01]  /*0380*/  SYNCS.EXCH.64 URZ, [UR8+0x32048], UR6 ;  /* 0x03204806083f75b2 */ /* 0x0000220008000100 */
[----:B------:R-:W-:Y:S01]  /*0390*/  NOP ;  /* 0x0000000000007918 */ /* 0x000fe20000000000 */
.L_x_2:
[----:B0-----:R-:W-:Y:S01]  /*03a0*/  ULDC UR4, c[0x0][0x150] ;  /* 0x0000540000047ab9 */ /* 0x001fe20000000800 */
[----:B------:R-:W-:Y:S01]  /*03b0*/  LEA.HI R3, R3, R4, RZ, 0x2 ;  /* 0x0000000403037211 */ /* 0x000fe200078f10ff */
[----:B------:R-:W-:Y:S01]  /*03c0*/  FMUL R6, R6, UR4 ;  /* 0x0000000406067c20 */ /* 0x000fe20008400000 */
[----:B------:R-:W-:Y:S01]  /*03d0*/  LEA.HI R5, R5, R0, RZ, 0x2 ;  /* 0x0000000005057211 */ /* 0x000fe200078f10ff */
[----:B------:R-:W-:Y:S01]  /*03e0*/  ULDC UR4, c[0x0][0x154] ;  /* 0x0000550000047ab9 */ /* 0x000fe20000000800 */
[----:B------:R-:W-:Y:S01]  /*03f0*/  LOP3.LUT R3, R3, 0xfffffffc, RZ, 0xc0, !PT ;  /* 0xfffffffc03037812 */ /* 0x000fe200078ec0ff */
[----:B------:R-:W0:Y:S01]  /*0400*/  LDC R11, c[0x0][0x140] ;  /* 0x00005000ff0b7b82 */ /* 0x000e220000000800 */
[----:B------:R-:W-:Y:S01]  /*0410*/  LOP3.LUT R5, R5, 0x3ffffffc, RZ, 0xc0, !PT ;  /* 0x3ffffffc05057812 */ /* 0x000fe200078ec0ff */
[----:B------:R-:W5:Y:S01]  /*0420*/  F2I.U32.TRUNC.NTZ R6, R6 ;  /* 0x0000000600067305 */ /* 0x000f62000020f000 */
[----:B------:R-:W-:Y:S01]  /*0430*/  LOP3.LUT P0, RZ, R12, 0x7, RZ, 0xc0, !PT ;  /* 0x000000070cff7812 */ /* 0x000fe2000780c0ff */
[----:B------:R-:W-:Y:S01]  /*0440*/  IMAD.IADD R3, R4, 0x1, -R3 ;  /* 0x0000000104037824 */ /* 0x000fe200078e0a03 */
[----:B------:R-:W-:Y:S01]  /*0450*/  I2FP.F32.U32 R4, R13 ;  /* 0x0000000d00047245 */ /* 0x000fe20000201000 */
[----:B------:R-:W-:Y:S01]  /*0460*/  IMAD.IADD R0, R0, 0x1, -R5 ;  /* 0x0000000100007824 */ /* 0x000fe200078e0a05 */
[----:B------:R-:W-:Y:S01]  /*0470*/  ISETP.NE.AND P3, PT, R8, 0x1, PT ;  /* 0x000000010800780c */ /* 0x000fe20003f65270 */
[----:B------:R-:W-:Y:S01]  /*0480*/  NOP ;  /* 0x0000000000007918 */ /* 0x000fe20000000000 */
[----:B------:R-:W-:Y:S01]  /*0490*/  NOP ;  /* 0x0000000000007918 */ /* 0x000fe20000000000 */
[----:B------:R-:W-:-:S02]  /*04a0*/  IMAD R0, R0, 0x4, R3 ;  /* 0x0000000400007824 */ /* 0x000fc400078e0203 */
[----:B------:R-:W-:Y:S01]  /*04b0*/  FMUL R7, R4, UR4 ;  /* 0x0000000404077c20 */ /* 0x000fe20008400000 */
[----:B------:R-:W-:Y:S02]  /*04c0*/  ULDC UR4, c[0x0][0x144] ;  /* 0x0000510000047ab9 */ /* 0x000fe40000000800 */
[C---:B------:R-:W-:Y:S01]  /*04d0*/  LEA.HI R3, R0.reuse, R0, RZ, 0x1 ;  /* 0x0000000000037211 */ /* 0x040fe200078f08ff */
[----:B-----5:R-:W-:Y:S02]  /*04e0*/  IMAD.MOV R5, RZ, RZ, -R6 ;  /* 0x000000ffff057224 */ /* 0x020fe400078e0a06 */
[----:B------:R-:W5:Y:S01]  /*04f0*/  F2I.U32.TRUNC.NTZ R7, R7 ;  /* 0x0000000700077305 */ /* 0x000f62000020f000 */
[----:B------:R-:W-:Y:S01]  /*0500*/  LOP3.LUT R3, R3, 0xfffffffe, RZ, 0xc0, !PT ;  /* 0xfffffffe03037812 */ /* 0x000fe200078ec0ff */
[----:B------:R-:W-:Y:S01]  /*0510*/  IMAD R4, R5, UR4, R10 ;  /* 0x0000000405047c24 */ /* 0x000fe2000f8e020a */
[----:B------:R-:W-:Y:S01]  /*0520*/  ULDC UR4, c[0x0][0x148] ;  /* 0x0000520000047ab9 */ /* 0x000fe20000000800 */
[C---:B------:R-:W-:Y:S01]  /*0530*/  IMAD.SHL.U32 R5, R0.reuse, 0x4, RZ ;  /* 0x0000000400057824 */ /* 0x040fe200078e00ff */
[----:B0-----:R-:W-:Y:S01]  /*0540*/  ISETP.EQ.U32.AND P1, PT, R11, 0x1, PT ;  /* 0x000000010b00780c */ /* 0x001fe20003f22070 */
[----:B------:R-:W-:-:S03]  /*0550*/  IMAD.IADD R3, R0, 0x1, -R3 ;  /* 0x0000000100037824 */ /* 0x000fc600078e0a03 */
[----:B------:R-:W-:Y:S02]  /*0560*/  LOP3.LUT R0, R0, 0xc, R5, 0x78, !PT ;  /* 0x0000000c00007812 */ /* 0x000fe400078e7805 */
[----:B------:R-:W-:Y:S02]  /*0570*/  ISETP.NE.AND P4, PT, R3, R4, PT ;  /* 0x000000040300720c */ /* 0x000fe40003f85270 */
[----:B------:R-:W-:Y:S01]  /*0580*/  SHF.R.S32.HI R3, RZ, 0x1f, R2 ;  /* 0x0000001fff037819 */ /* 0x000fe20000011402 */
[----:B-----5:R-:W-:Y:S01]  /*0590*/  IMAD.MOV R6, RZ, RZ, -R7 ;  /* 0x000000ffff067224 */ /* 0x020fe200078e0a07 */
[----:B------:R-:W-:Y:S02]  /*05a0*/  ISETP.LT.U32.AND P0, PT, R0, 0x2, !P0 ;  /* 0x000000020000780c */ /* 0x000fe40004701070 */
[----:B------:R-:W-:Y:S01]  /*05b0*/  LEA.HI R3, R3, R2, RZ, 0x2 ;  /* 0x0000000203037211 */ /* 0x000fe200078f10ff */
[----:B------:R-:W-:-:S03]  /*05c0*/  IMAD R7, R6, UR4, R13 ;  /* 0x0000000406077c24 */ /* 0x000fc6000f8e020d */
[----:B------:R-:W-:-:S03]  /*05d0*/  LOP3.LUT R3, R3, 0xfffffffc, RZ, 0xc0, !PT ;  /* 0xfffffffc03037812 */ /* 0x000fc600078ec0ff */
[----:B------:R-:W-:Y:S02]  /*05e0*/  @P4 LEA.HI R4, R0, R0, RZ, 0x1 ;  /* 0x0000000000044211 */ /* 0x000fe400078f08ff */
[----:B------:R-:W-:Y:S01]  /*05f0*/  IMAD.IADD R5, R2, 0x1, -R3 ;  /* 0x0000000102057824 */ /* 0x000fe200078e0a03 */
[----:B------:R-:W-:Y:S02]  /*0600*/  SEL R3, RZ, 0x1, !P0 ;  /* 0x00000001ff037807 */ /* 0x000fe40004000000 */
[----:B------:R-:W-:Y:S02]  /*0610*/  @P4 SHF.R.S32.HI R4, RZ, 0x1, R4 ;  /* 0x00000001ff044819 */ /* 0x000fe40000011404 */
[----:B------:R-:W-:Y:S02]  /*0620*/  LOP3.LUT P2, RZ, R8, R5, RZ, 0xfc, !PT ;  /* 0x0000000508ff7212 */ /* 0x000fe4000784fcff */
[----:B------:R-:W-:Y:S01]  /*0630*/  @P4 ISETP.NE.AND P5, PT, R4, R7, PT ;  /* 0x000000070400420c */ /* 0x000fe20003fa5270 */
[----:B------:R-:W-:Y:S01]  /*0640*/  IMAD.MOV.U32 R4, RZ, RZ, 0x1 ;  /* 0x00000001ff047424 */ /* 0x000fe200078e00ff */
[----:B------:R-:W-:-:S02]  /*0650*/  SEL R2, RZ, 0x1, P2 ;  /* 0x00000001ff027807 */ /* 0x000fc40001000000 */
[----:B------:R-:W-:Y:S02]  /*0660*/  @P4 SEL R4, RZ, 0x1, P5 ;  /* 0x00000001ff044807 */ /* 0x000fe40002800000 */
[----:B------:R-:W-:Y:S02]  /*0670*/  SEL R2, R2, 0x2, P3 ;  /* 0x0000000202027807 */ /* 0x000fe40001800000 */
[----:B------:R-:W-:Y:S01]  /*0680*/  LOP3.LUT R4, R4, R3, RZ, 0xc0, !PT ;  /* 0x0000000304047212 */ /* 0x000fe200078ec0ff */
[----:B------:R-:W-:Y:S06]  /*0690*/  @!P1 BRA `(.L_x_3) ;  /* 0x0000000000089947 */ /* 0x000fec0003800000 */
[----:B-1234-:R-:W-:Y:S01]  /*06a0*/  UCGABAR_ARV ;  /* 0x00000000000079c7 */ /* 0x01efe20008000000 */
[----:B------:R-:W-:Y:S05]  /*06b0*/  BRA `(.L_x_4) ;  /* 0x0000000000047947 */ /* 0x000fea0003800000 */
.L_x_3:
[----:B-1234-:R-:W-:Y:S01]  /*06c0*/  NOP ;  /* 0x0000000000007918 */ /* 0x01efe20000000000 */
.L_x_4:
[----:B------:R-:W-:Y:S01]  /*06d0*/  ULDC.64 UR4, c[0x0][0x618] ;  /* 0x0001860000047ab9 */ /* 0x000fe20000000a00 */
[----:B------:R-:W-:Y:S01]  /*06e0*/  ULDC.64 UR12, c[0x0][0x208] ;  /* 0x00008200000c7ab9 */ /* 0x000fe20000000a00 */
[----:B------:R-:W-:-:S04]  /*06f0*/  ISETP.NE.U32.AND P0, PT, RZ, UR4, PT ;  /* 0x00000004ff007c0c */ /* 0x000fc8000bf05070 */
[----:B------:R-:W-:-:S13]  /*0700*/  ISETP.NE.AND.EX P0, PT, RZ, UR5, PT, P0 ;  /* 0x00000005ff007c0c */ /* 0x000fda000bf05300 */
[----:B------:R-:W-:Y:S05]  /*0710*/  @!P0 BRA `(.L_x_5) ;  /* 0x00000000001c8947 */ /* 0x000fea0003800000 */
[----:B------:R-:W0:Y:S02]  /*0720*/  LDC.64 R6, c[0x0][0x618] ;  /* 0x00018600ff067b82 */ /* 0x000e240000000a00 */
[----:B0-----:R-:W2:Y:S02]  /*0730*/  LDG.E.64 R6, desc[UR12][R6.64] ;  /* 0x0000000c06067981 */ /* 0x001ea4000c1e1b00 */
[----:B--2---:R-:W-:-:S04]  /*0740*/  ISETP.NE.U32.AND P0, PT, R6, RZ, PT ;  /* 0x000000ff0600720c */ /* 0x004fc80003f05070 */
[----:B------:R-:W-:-:S13]  /*0750*/  ISETP.NE.AND.EX P0, PT, R7, RZ, PT, P0 ;  /* 0x000000ff0700720c */ /* 0x000fda0003f05300 */
[----:B------:R-:W-:Y:S05]  /*0760*/  @!P0 BRA `(.L_x_5) ;  /* 0x0000000000088947 */ /* 0x000fea0003800000 */
[----:B------:R0:W5:Y:S01]  /*0770*/  LD.E R11, desc[UR12][R6.64] ;  /* 0x0000000c060b7980 */ /* 0x000162000c101900 */
[----:B------:R-:W-:Y:S05]  /*0780*/  BRA `(.L_x_6) ;  /* 0x0000000000207947 */ /* 0x000fea0003800000 */
.L_x_5:
[----:B------:R-:W-:Y:S02]  /*0790*/  ULDC.64 UR4, c[0x0][0x608] ;  /* 0x0001820000047ab9 */ /* 0x000fe40000000a00 */
[----:B------:R-:W-:-:S04]  /*07a0*/  ISETP.NE.U32.AND P0, PT, RZ, UR4, PT ;  /* 0x00000004ff007c0c */ /* 0x000fc8000bf05070 */
[----:B------:R-:W-:-:S13]  /*07b0*/  ISETP.NE.AND.EX P0, PT, RZ, UR5, PT, P0 ;  /* 0x00000005ff007c0c */ /* 0x000fda000bf05300 */
[----:B------:R-:W-:Y:S05]  /*07c0*/  @!P0 BRA `(.L_x_7) ;  /* 0x00000000000c8947 */ /* 0x000fea0003800000 */
[----:B------:R-:W0:Y:S02]  /*07d0*/  LDC.64 R6, c[0x0][0x608] ;  /* 0x00018200ff067b82 */ /* 0x000e240000000a00 */
[----:B0-----:R1:W5:Y:S01]  /*07e0*/  LDG.E R11, desc[UR12][R6.64] ;  /* 0x0000000c060b7981 */ /* 0x001362000c1e1900 */
[----:B------:R-:W-:Y:S05]  /*07f0*/  BRA `(.L_x_6) ;  /* 0x0000000000047947 */ /* 0x000fea0003800000 */
.L_x_7:
[----:B------:R-:W2:Y:S02]  /*0800*/  LDC R11, c[0x0][0x600] ;  /* 0x00018000ff0b7b82 */ /* 0x000ea40000000800 */
.L_x_6:
[----:B------:R-:W-:Y:S02]  /*0810*/  ULDC.64 UR4, c[0x0][0x620] ;  /* 0x0001880000047ab9 */ /* 0x000fe40000000a00 */
[----:B------:R-:W-:-:S04]  /*0820*/  ISETP.NE.U32.AND P0, PT, RZ, UR4, PT ;  /* 0x00000004ff007c0c */ /* 0x000fc8000bf05070 */
[----:B------:R-:W-:-:S13]  /*0830*/  ISETP.NE.AND.EX P0, PT, RZ, UR5, PT, P0 ;  /* 0x00000005ff007c0c */ /* 0x000fda000bf05300 */
[----:B------:R-:W-:Y:S05]  /*0840*/  @!P0 BRA `(.L_x_8) ;  /* 0x00000000001c8947 */ /* 0x000fea0003800000 */
[----:B01----:R-:W0:Y:S02]  /*0850*/  LDC.64 R6, c[0x0][0x620] ;  /* 0x00018800ff067b82 */ /* 0x003e240000000a00 */
[----:B0-----:R-:W3:Y:S02]  /*0860*/  LDG.E.64 R6, desc[UR12][R6.64] ;  /* 0x0000000c06067981 */ /* 0x001ee4000c1e1b00 */
[----:B---3--:R-:W-:-:S04]  /*0870*/  ISETP.NE.U32.AND P0, PT, R6, RZ, PT ;  /* 0x000000ff0600720c */ /* 0x008fc80003f05070 */
[----:B------:R-:W-:-:S13]  /*0880*/  ISETP.NE.AND.EX P0, PT, R7, RZ, PT, P0 ;  /* 0x000000ff0700720c */ /* 0x000fda0003f05300 */
[----:B------:R-:W-:Y:S05]  /*0890*/  @!P0 BRA `(.L_x_8) ;  /* 0x0000000000088947 */ /* 0x000fea0003800000 */
[----:B------:R0:W5:Y:S01]  /*08a0*/  LD.E R14, desc[UR12][R6.64] ;  /* 0x0000000c060e7980 */ /* 0x000162000c101900 */
[----:B------:R-:W-:Y:S05]  /*08b0*/  BRA `(.L_x_9) ;  /* 0x0000000000207947 */ /* 0x000fea0003800000 */
.L_x_8:
[----:B------:R-:W-:Y:S02]  /*08c0*/  ULDC.64 UR4, c[0x0][0x610] ;  /* 0x0001840000047ab9 */ /* 0x000fe40000000a00 */
[----:B------:R-:W-:-:S04]  /*08d0*/  ISETP.NE.U32.AND P0, PT, RZ, UR4, PT ;  /* 0x00000004ff007c0c */ /* 0x000fc8000bf05070 */
[----:B------:R-:W-:-:S13]  /*08e0*/  ISETP.NE.AND.EX P0, PT, RZ, UR5, PT, P0 ;  /* 0x00000005ff007c0c */ /* 0x000fda000bf05300 */
[----:B------:R-:W-:Y:S05]  /*08f0*/  @!P0 BRA `(.L_x_10) ;  /* 0x00000000000c8947 */ /* 0x000fea0003800000 */
[----:B------:R-:W3:Y:S02]  /*0900*/  LDC.64 R14, c[0x0][0x610] ;  /* 0x00018400ff0e7b82 */ /* 0x000ee40000000a00 */
[----:B---3--:R3:W5:Y:S01]  /*0910*/  LDG.E R14, desc[UR12][R14.64] ;  /* 0x0000000c0e0e7981 */ /* 0x008762000c1e1900 */
[----:B------:R-:W-:Y:S05]  /*0920*/  BRA `(.L_x_9) ;  /* 0x0000000000047947 */ /* 0x000fea0003800000 */
.L_x_10:
[----:B------:R-:W4:Y:S02]  /*0930*/  LDC R14, c[0x0][0x604] ;  /* 0x00018100ff0e7b82 */ /* 0x000f240000000800 */
.L_x_9:
[----:B------:R-:W1:Y:S01]  /*0940*/  LDC R3, c[0x0][0x3e8] ;  /* 0x0000fa00ff037b82 */ /* 0x000e620000000800 */
[----:B------:R-:W-:Y:S01]  /*0950*/  ULDC UR4, c[0x0][0x3dc] ;  /* 0x0000f70000047ab9 */ /* 0x000fe20000000800 */
[----:B------:R-:W-:Y:S01]  /*0960*/  ULDC.64 UR6, c[0x0][0x3e0] ;  /* 0x0000f80000067ab9 */ /* 0x000fe20000000a00 */
[----:B------:R-:W-:Y:S02]  /*0970*/  UIADD3 UR4, UR4, 0x3f, URZ ;  /* 0x0000003f04047890 */ /* 0x000fe4000fffe03f */
[----:B------:R-:W-:Y:S02]  /*0980*/  UIMAD UR6, UR7, UR6, URZ ;  /* 0x00000006070672a4 */ /* 0x000fe4000f8e023f */
[----:B------:R-:W-:-:S04]  /*0990*/  USHF.R.S32.HI UR5, URZ, 0x1f, UR4 ;  /* 0x0000001f3f057899 */ /* 0x000fc80008011404 */
[----:B------:R-:W-:-:S04]  /*09a0*/  ULEA.HI UR5, UR5, UR4, URZ, 0x6 ;  /* 0x0000000405057291 */ /* 0x000fc8000f8f303f */
[----:B------:R-:W-:Y:S01]  /*09b0*/  USHF.R.S32.HI UR15, URZ, 0x6, UR5 ;  /* 0x000000063f0f7899 */ /* 0x000fe20008011405 */
[----:B-1----:R-:W-:-:S05]  /*09c0*/  IMAD R3, R3, UR6, RZ ;  /* 0x0000000603037c24 */ /* 0x002fca000f8e02ff */
[----:B------:R-:W-:Y:S01]  /*09d0*/  IMAD R3, R3, UR15, RZ ;  /* 0x0000000f03037c24 */ /* 0x000fe2000f8e02ff */
[----:B------:R-:W-:Y:S06]  /*09e0*/  @!P1 BRA `(.L_x_11) ;  /* 0x00000000000c9947 */ /* 0x000fec0003800000 */
[----:B------:R-:W-:Y:S01]  /*09f0*/  UCGABAR_WAIT ;  /* 0x0000000000007dc7 */ /* 0x000fe20008000000 */
[----:B------:R-:W-:Y:S01]  /*0a00*/  CCTL.IVALL ;  /* 0x00000000ff00798f */ /* 0x000fe20002000000 */
[----:B------:R-:W-:Y:S05]  /*0a10*/  BRA `(.L_x_12) ;  /* 0x0000000000047947 */ /* 0x000fea0003800000 */
.L_x_11:
[----:B------:R-:W-:Y:S06]  /*0a20*/  BAR.SYNC.DEFER_BLOCKING 0x0 ;  /* 0x0000000000007b1d */ /* 0x000fec0000010000 */
.L_x_12:
[----:B------:R-:W-:-:S13]  /*0a30*/  ISETP.NE.AND P0, PT, R8, RZ, PT ;  /* 0x000000ff0800720c */ /* 0x000fda0003f05270 */
[----:B------:R-:W-:Y:S05]  /*0a40*/  @!P0 BRA `(.L_x_13) ;  /* 0x000000b400f88947 */ /* 0x000fea0003800000 */
[----:B------:R-:W-:-:S13]  /*0a50*/  ISETP.NE.AND P0, PT, R8, 0x1, PT ;  /* 0x000000010800780c */ /* 0x000fda0003f05270 */
[----:B------:R-:W-:Y:S05]  /*0a60*/  @P0 EXIT ;  /* 0x000000000000094d */ /* 0x000fea0003800000 */
[----:B------:R-:W-:Y:S01]  /*0a70*/  ISETP.GE.AND P0, PT, R3, 0x1, PT ;  /* 0x000000010300780c */ /* 0x000fe20003f06270 */
[----:B------:R-:W-:Y:S01]  /*0a80*/  UMOV UR4, URZ ;  /* 0x0000003f00047c82 */ /* 0x000fe20008000000 */
[----:B------:R-:W-:Y:S02]  /*0a90*/  CS2R R54, SRZ ;  /* 0x0000000000367805 */ /* 0x000fe4000001ff00 */
[----:B------:R-:W-:Y:S02]  /*0aa0*/  CS2R R120, SRZ ;  /* 0x0000000000787805 */ /* 0x000fe4000001ff00 */
[----:B------:R-:W-:Y:S02]  /*0ab0*/  CS2R R122, SRZ ;  /* 0x00000000007a7805 */ /* 0x000fe4000001ff00 */
[----:B------:R-:W-:Y:S02]  /*0ac0*/  CS2R R124, SRZ ;  /* 0x00000000007c7805 */ /* 0x000fe4000001ff00 */
[----:B------:R-:W-:-:S02]  /*0ad0*/  CS2R R126, SRZ ;  /* 0x00000000007e7805 */ /* 0x000fc4000001ff00 */
[----:B------:R-:W-:Y:S02]  /*0ae0*/  CS2R R128, SRZ ;  /* 0x0000000000807805 */ /* 0x000fe4000001ff00 */
        /* <DEDUP_REMOVED lines=57> */
[----:B------:R-:W-:Y:S01]  /*0e80*/  CS2R R52, SRZ ;  /* 0x0000000000347805 */ /* 0x000fe2000001ff00 */
[----:B------:R-:W-:Y:S06]  /*0e90*/  @!P0 BRA `(.L_x_14) ;  /* 0x0000000400688947 */ /* 0x000fec0003800000 */
[----:B------:R-:W-:-:S04]  /*0ea0*/  LOP3.LUT R5, R2, 0x1, RZ, 0xfc, !PT ;  /* 0x0000000102057812 */ /* 0x000fc800078efcff */
[----:B------:R-:W-:-:S13]  /*0eb0*/  ISETP.NE.AND P1, PT, R5, 0x3, PT ;  /* 0x000000030500780c */ /* 0x000fda0003f25270 */
[----:B------:R-:W-:Y:S05]  /*0ec0*/  @!P1 BRA `(.L_x_15) ;  /* 0x0000000000049947 */ /* 0x000fea0003800000 */
[----:B------:R-:W-:Y:S01]  /*0ed0*/  BPT.TRAP 0x1 ;  /* 0x000000040000795c */ /* 0x000fe20000300000 */
.L_x_15:
[----:B------:R-:W1:Y:S01]  /*0ee0*/  S2UR UR5, SR_CgaCtaId ;  /* 0x00000000000579c3 */ /* 0x000e620000008800 */
[----:B------:R-:W-:Y:S01]  /*0ef0*/  SHF.L.U32 R5, RZ, 0x1f, RZ ;  /* 0x0000001fff057819 */ /* 0x000fe200000006ff */
[----:B------:R-:W-:Y:S02]  /*0f00*/  UMOV UR4, 0x400 ;  /* 0x0000040000047882 */ /* 0x000fe40000000000 */
[----:B-1----:R-:W-:-:S12]  /*0f10*/  ULEA UR4, UR5, UR4, 0x18 ;  /* 0x0000000405047291 */ /* 0x002fd8000f8ec03f */
.L_x_16:
[----:B0-----:R-:W-:-:S04]  /*0f20*/  IMAD.U32 R6, RZ, RZ, UR4 ;  /* 0x00000004ff067e24 */ /* 0x001fc8000f8e00ff */
[----:B------:R0:W1:Y:S03]  /*0f30*/  SYNCS.PHASECHK.TRANS64.TRYWAIT P1, [R6+URZ+0x32000], R5 ;  /* 0x03200005060075a7 */ /* 0x000066000802017f */
[----:B-1----:R-:W-:Y:S05]  /*0f40*/  @!P1 NANOSLEEP.SYNCS 0x989680 ;  /* 0x009896800000995d */ /* 0x002fea0003900000 */
[----:B------:R-:W1:Y:S02]  /*0f50*/  @!P1 SYNCS.PHASECHK.TRANS64 P1, [R6+URZ+0x32000], R5 ;  /* 0x03200005060095a7 */ /* 0x000e64000802007f */
[----:B-1----:R-:W-:Y:S05]  /*0f60*/  @!P1 BRA `(.L_x_16) ;  /* 0xfffffffc00ec9947 */ /* 0x002fea000383ffff */
[----:B------:R-:W-:Y:S01]  /*0f70*/  UIADD3 UR5, UR4, 0x28000, URZ ;  /* 0x0002800004057890 */ /* 0x000fe2000fffe03f */
[----:B------:R-:W-:Y:S01]  /*0f80*/  WARPGROUP.ARRIVE ;  /* 0x00000000000079c5 */ /* 0x000fe20000000000 */
[----:B------:R-:W-:Y:S02]  /*0f90*/  USHF.R.U32.HI UR4, URZ, 0x4, UR4 ;  /* 0x000000043f047899 */ /* 0x000fe40008011604 */
[----:B------:R-:W-:Y:S02]  /*0fa0*/  USHF.R.U32.HI UR5, URZ, 0x4, UR5 ;  /* 0x000000043f057899 */ /* 0x000fe40008011605 */
[----:B------:R-:W-:Y:S02]  /*0fb0*/  ULOP3.LUT UR4, UR4, 0x3fff, URZ, 0xc0, !UPT ;  /* 0x00003fff04047892 */ /* 0x000fe4000f8ec03f */
[----:B------:R-:W-:Y:S02]  /*0fc0*/  ULOP3.LUT UR5, UR5, 0x3fff, URZ, 0xc0, !UPT ;  /* 0x00003fff05057892 */ /* 0x000fe4000f8ec03f */
[----:B------:R-:W-:-:S02]  /*0fd0*/  ULOP3.LUT UR4, UR4, 0x10000, URZ, 0xfc, !UPT ;  /* 0x0001000004047892 */ /* 0x000fc4000f8efc3f */
[----:B------:R-:W-:Y:S02]  /*0fe0*/  ULOP3.LUT UR6, UR5, 0x10000, URZ, 0xfc, !UPT ;  /* 0x0001000005067892 */ /* 0x000fe4000f8efc3f */
[----:B------:R-:W-:Y:S02]  /*0ff0*/  UIADD3 UR5, UR4, 0x200, URZ ;  /* 0x0000020004057890 */ /* 0x000fe4000fffe03f */
[----:B------:R-:W-:Y:S02]  /*1000*/  UIADD3 UR7, UR4, 0x400, URZ ;  /* 0x0000040004077890 */ /* 0x000fe4000fffe03f */
[----:B------:R-:W-:Y:S01]  /*1010*/  UMOV UR8, UR4 ;  /* 0x0000000400087c82 */ /* 0x000fe20008000000 */
[----:B------:R-:W-:Y:S01]  /*1020*/  UMOV UR9, 0x40000040 ;  /* 0x4000004000097882 */ /* 0x000fe20000000000 */
[----:B------:R-:W-:Y:S01]  /*1030*/  UMOV UR10, UR6 ;  /* 0x00000006000a7c82 */ /* 0x000fe20008000000 */
[----:B------:R-:W-:Y:S01]  /*1040*/  UMOV UR11, 0x40000040 ;  /* 0x40000040000b7882 */ /* 0x000fe20000000000 */
[----:B------:R-:W-:Y:S01]  /*1050*/  UIADD3 UR14, UR4, 0x600, URZ ;  /* 0x00000600040e7890 */ /* 0x000fe2000fffe03f */
[----:B------:R-:W-:Y:S01]  /*1060*/  HGMMA.64x64x16.F32 R120, gdesc[UR8], RZ, !UPT ;  /* 0x00e00000087879f0 */ /* 0x000fe2000c7008ff */
        /* <DEDUP_REMOVED lines=12> */
[----:B------:R-:W-:-:S02]  /*1130*/  UIADD3 UR8, UR4, 0x2, URZ ;  /* 0x0000000204087890 */ /* 0x000fc4000fffe03f */
[----:B------:R-:W-:Y:S01]  /*1140*/  UIADD3 UR10, UR6, 0x2, URZ ;  /* 0x00000002060a7890 */ /* 0x000fe2000fffe03f */
[----:B------:R-:W-:Y:S01]  /*1150*/  UMOV UR9, 0x40000040 ;  /* 0x4000004000097882 */ /* 0x000fe20000000000 */
[----:B------:R-:W-:-:S07]  /*1160*/  UMOV UR11, 0x40000040 ;  /* 0x40000040000b7882 */ /* 0x000fce0000000000 */
[----:B------:R-:W-:Y:S01]  /*1170*/  HGMMA.64x64x16.F32 R120, gdesc[UR8], R120 ;  /* 0x00e00000087879f0 */ /* 0x000fe20008700878 */
[----:B------:R-:W-:Y:S01]  /*1180*/  UMOV UR8, UR5 ;  /* 0x0000000500087c82 */ /* 0x000fe20008000000 */
[----:B------:R-:W-:Y:S01]  /*1190*/  UMOV UR9, 0x40000040 ;  /* 0x4000004000097882 */ /* 0x000fe20000000000 */
[----:B------:R-:W-:Y:S01]  /*11a0*/  UIADD3 UR5, UR4, 0x204, URZ ;  /* 0x0000020404057890 */ /* 0x000fe2000fffe03f */
        /* <DEDUP_REMOVED lines=19> */
[----:B------:R-:W-:Y:S02]  /*12e0*/  UMOV UR9, 0x40000040 ;  /* 0x4000004000097882 */ /* 0x000fe40000000000 */
[----:B------:R-:W-:Y:S01]  /*12f0*/  HGMMA.64x64x16.F32 R56, gdesc[UR8], R56 ;  /* 0x00e00000083879f0 */ /* 0x000fe20008700838 */
[----:B------:R-:W-:Y:S01]  /*1300*/  UMOV UR8, UR14 ;  /* 0x0000000e00087c82 */ /* 0x000fe20008000000 */
[----:B------:R-:W-:-:S02]  /*1310*/  UMOV UR9, 0x40000040 ;  /* 0x4000004000097882 */ /* 0x000fc40000000000 */
[----:B------:R-:W-:Y:S01]  /*1320*/  HGMMA.64x64x16.F32 R24, gdesc[UR8], R24 ;  /* 0x00e00000081879f0 */ /* 0x000fe20008700818 */
[----:B------:R-:W-:Y:S02]  /*1330*/  UIADD3 UR8, UR4, 0x6, URZ ;  /* 0x0000000604087890 */ /* 0x000fe4000fffe03f */
[----:B------:R-:W-:Y:S02]  /*1340*/  UIADD3 UR10, UR6, 0x6, URZ ;  /* 0x00000006060a7890 */ /* 0x000fe4000fffe03f */
[----:B------:R-:W-:Y:S01]  /*1350*/  UIADD3 UR6, UR4, 0x406, URZ ;  /* 0x0000040604067890 */ /* 0x000fe2000fffe03f */
[----:B------:R-:W-:Y:S01]  /*1360*/  UMOV UR9, 0x40000040 ;  /* 0x4000004000097882 */ /* 0x000fe20000000000 */
[----:B------:R-:W-:Y:S01]  /*1370*/  UMOV UR11, 0x40000040 ;  /* 0x40000040000b7882 */ /* 0x000fe20000000000 */
[----:B------:R-:W-:-:S04]  /*1380*/  UIADD3 UR4, UR4, 0x606, URZ ;  /* 0x0000060604047890 */ /* 0x000fc8000fffe03f */
[----:B------:R-:W-:Y:S01]  /*1390*/  HGMMA.64x64x16.F32 R120, gdesc[UR8], R120 ;  /* 0x00e00000087879f0 */ /* 0x000fe20008700878 */
[----:B------:R-:W-:Y:S01]  /*13a0*/  UMOV UR8, UR5 ;  /* 0x0000000500087c82 */ /* 0x000fe20008000000 */
[----:B------:R-:W-:Y:S02]  /*13b0*/  UMOV UR9, 0x40000040 ;  /* 0x4000004000097882 */ /* 0x000fe40000000000 */
[----:B------:R-:W-:Y:S01]  /*13c0*/  HGMMA.64x64x16.F32 R88, gdesc[UR8], R88 ;  /* 0x00e00000085879f0 */ /* 0x000fe20008700858 */
[----:B------:R-:W-:Y:S01]  /*13d0*/  UMOV UR8, UR6 ;  /* 0x0000000600087c82 */ /* 0x000fe20008000000 */
[----:B------:R-:W-:Y:S02]  /*13e0*/  UMOV UR9, 0x40000040 ;  /* 0x4000004000097882 */ /* 0x000fe40000000000 */
[----:B------:R-:W-:Y:S01]  /*13f0*/  HGMMA.64x64x16.F32 R56, gdesc[UR8], R56 ;  /* 0x00e00000083879f0 */ /* 0x000fe20008700838 */
[----:B------:R-:W-:Y:S01]  /*1400*/  UMOV UR8, UR4 ;  /* 0x0000000400087c82 */ /* 0x000fe20008000000 */
[----:B------:R-:W-:Y:S01]  /*1410*/  UMOV UR9, 0x40000040 ;  /* 0x4000004000097882 */ /* 0x000fe20000000000 */
[----:B------:R-:W-:Y:S01]  /*1420*/  UMOV UR4, 0x1 ;  /* 0x0000000100047882 */ /* 0x000fe20000000000 */
[----:B------:R-:W-:Y:S04]  /*1430*/  HGMMA.64x64x16.F32 R24, gdesc[UR8], R24, gsb0 ;  /* 0x00e00000081879f0 */ /* 0x000fe80008000818 */
.L_x_14:
[----:B0-----:R-:W-:-:S05]  /*1440*/  VIMNMX R6, R3, 0x1, PT ;  /* 0x0000000103067848 */ /* 0x001fca0003fe0100 */
[----:B------:R-:W-:-:S05]  /*1450*/  IMAD.IADD R6, R3, 0x1, -R6 ;  /* 0x0000000103067824 */ /* 0x000fca00078e0a06 */
[----:B------:R-:W-:-:S13]  /*1460*/  ISETP.GE.AND P1, PT, R6, 0x1, PT ;  /* 0x000000010600780c */ /* 0x000fda0003f26270 */
[----:B------:R-:W-:Y:S05]  /*1470*/  @!P1 BRA `(.L_x_17) ;  /* 0x0000000400e89947 */ /* 0x000fea0003800000 */
[----:B------:R-:W0:Y:S01]  /*1480*/  S2UR UR6, SR_CgaCtaId ;  /* 0x00000000000679c3 */ /* 0x000e220000008800 */
[----:B------:R-:W-:Y:S01]  /*1490*/  UMOV UR5, 0x400 ;  /* 0x0000040000057882 */ /* 0x000fe20000000000 */
[----:B------:R-:W-:Y:S01]  /*14a0*/  LOP3.LUT R10, R2, 0x1, RZ, 0xfc, !PT ;  /* 0x00000001020a7812 */ /* 0x000fe200078efcff */
[----:B------:R-:W-:Y:S01]  /*14b0*/  IMAD.MOV.U32 R9, RZ, RZ, RZ ;  /* 0x000000ffff097224 */ /* 0x000fe200078e00ff */
[----:B------:R-:W-:Y:S01]  /*14c0*/  UISETP.NE.U32.AND UP0, UPT, UR4, URZ, UPT ;  /* 0x0000003f0400728c */ /* 0x000fe2000bf05070 */
[----:B------:R-:W-:Y:S02]  /*14d0*/  IMAD.MOV.U32 R3, RZ, RZ, R6 ;  /* 0x000000ffff037224 */ /* 0x000fe400078e0006 */
[----:B------:R-:W-:Y:S01]  /*14e0*/  IMAD.MOV.U32 R5, RZ, RZ, RZ ;  /* 0x000000ffff057224 */ /* 0x000fe200078e00ff */
[----:B0-----:R-:W-:-:S04]  /*14f0*/  ULEA UR5, UR6, UR5, 0x18 ;  /* 0x0000000506057291 */ /* 0x001fc8000f8ec03f */
[----:B------:R-:W-:Y:S02]  /*1500*/  UIADD3 UR7, UR5, 0x28000, URZ ;  /* 0x0002800005077890 */ /* 0x000fe4000fffe03f */
[----:B------:R-:W-:Y:S02]  /*1510*/  USHF.R.U32.HI UR6, URZ, 0x4, UR5 ;  /* 0x000000043f067899 */ /* 0x000fe40008011605 */
[----:B------:R-:W-:Y:S02]  /*1520*/  USHF.R.U32.HI UR7, URZ, 0x4, UR7 ;  /* 0x000000043f077899 */ /* 0x000fe40008011607 */
[----:B------:R-:W-:Y:S02]  /*1530*/  ULOP3.LUT UR6, UR6, 0x3fff, URZ, 0xc0, !UPT ;  /* 0x00003fff06067892 */ /* 0x000fe4000f8ec03f */
[----:B------:R-:W-:Y:S02]  /*1540*/  ULOP3.LUT UR7, UR7, 0x3fff, URZ, 0xc0, !UPT ;  /* 0x00003fff07077892 */ /* 0x000fe4000f8ec03f */
[----:B------:R-:W-:-:S02]  /*1550*/  ULOP3.LUT UR6, UR6, 0x10000, URZ, 0xfc, !UPT ;  /* 0x0001000006067892 */ /* 0x000fc4000f8efc3f */
[----:B------:R-:W-:-:S12]  /*1560*/  ULOP3.LUT UR7, UR7, 0x10000, URZ, 0xfc, !UPT ;  /* 0x0001000007077892 */ /* 0x000fd8000f8efc3f */
.L_x_22:
[----:B------:R-:W-:-:S13]  /*1570*/  ISETP.NE.AND P2, PT, R10, 0x3, PT ;  /* 0x000000030a00780c */ /* 0x000fda0003f45270 */
[----:B------:R-:W-:Y:S05]  /*1580*/  @!P2 BRA `(.L_x_18) ;  /* 0x000000000004a947 */ /* 0x000fea0003800000 */
[----:B------:R-:W-:Y:S01]  /*1590*/  BPT.TRAP 0x1 ;  /* 0x000000040000795c */ /* 0x000fe20000300000 */
.L_x_18:
[----:B------:R-:W-:Y:S01]  /*15a0*/  SHF.L.U32 R7, R9, 0x1f, RZ ;  /* 0x0000001f09077819 */ /* 0x000fe200000006ff */
[----:B------:R-:W-:-:S12]  /*15b0*/  ULEA UR8, UR4, UR5, 0x3 ;  /* 0x0000000504087291 */ /* 0x000fd8000f8e183f */
.L_x_19:
[----:B0-----:R-:W-:-:S04]  /*15c0*/  IMAD.U32 R8, RZ, RZ, UR8 ;  /* 0x00000008ff087e24 */ /* 0x001fc8000f8e00ff */
[----:B------:R0:W1:Y:S03]  /*15d0*/  SYNCS.PHASECHK.TRANS64.TRYWAIT P1, [R8+URZ+0x32000], R7 ;  /* 0x03200007080075a7 */ /* 0x000066000802017f */
[----:B-1----:R-:W-:Y:S05]  /*15e0*/  @!P1 NANOSLEEP.SYNCS 0x989680 ;  /* 0x009896800000995d */ /* 0x002fea0003900000 */
[----:B------:R-:W1:Y:S02]  /*15f0*/  @!P1 SYNCS.PHASECHK.TRANS64 P1, [R8+URZ+0x32000], R7 ;  /* 0x03200007080095a7 */ /* 0x000e64000802007f */
[----:B-1----:R-:W-:Y:S05]  /*1600*/  @!P1 BRA `(.L_x_19) ;  /* 0xfffffffc00ec9947 */ /* 0x002fea000383ffff */
[----:B------:R-:W-:Y:S01]  /*1610*/  ULEA UR8, UR4, UR6, 0xb ;  /* 0x0000000604087291 */ /* 0x000fe2000f8e583f */
[----:B------:R-:W-:Y:S01]  /*1620*/  WARPGROUP.ARRIVE ;  /* 0x00000000000079c5 */ /* 0x000fe20000000000 */
[----:B------:R-:W-:Y:S02]  /*1630*/  ULEA UR10, UR4, UR7, 0x9 ;  /* 0x00000007040a7291 */ /* 0x000fe4000f8e483f */
[----:B------:R-:W-:Y:S02]  /*1640*/  UIADD3 UR16, UR8, 0x200, URZ ;  /* 0x0000020008107890 */ /* 0x000fe4000fffe03f */
[----:B------:R-:W-:Y:S01]  /*1650*/  UIADD3 UR14, UR8, 0x400, URZ ;  /* 0x00000400080e7890 */ /* 0x000fe2000fffe03f */
[----:B------:R-:W-:Y:S01]  /*1660*/  UMOV UR9, 0x40000040 ;  /* 0x4000004000097882 */ /* 0x000fe20000000000 */
[----:B------:R-:W-:Y:S01]  /*1670*/  UMOV UR11, 0x40000040 ;  /* 0x40000040000b7882 */ /* 0x000fe20000000000 */
[----:B------:R-:W-:Y:S02]  /*1680*/  UMOV UR18, UR10 ;  /* 0x0000000a00127c82 */ /* 0x000fe40008000000 */
[----:B------:R-:W-:Y:S01]  /*1690*/  HGMMA.64x64x16.F32 R120, gdesc[UR8], R120, UP0 ;  /* 0x00e00000087879f0 */ /* 0x000fe2000bf00878 */
[----:B------:R-:W-:Y:S01]  /*16a0*/  UIADD3 UR9, UR8, 0x600, URZ ;  /* 0x0000060008097890 */ /* 0x000fe2000fffe03f */
[----:B------:R-:W-:Y:S01]  /*16b0*/  UMOV UR19, UR11 ;  /* 0x0000000b00137c82 */ /* 0x000fe20008000000 */
[----:B------:R-:W-:-:S02]  /*16c0*/  UMOV UR17, 0x40000040 ;  /* 0x4000004000117882 */ /* 0x000fc40000000000 */
[----:B------:R-:W-:Y:S01]  /*16d0*/  HGMMA.64x64x16.F32 R88, gdesc[UR16], R88, UP0 ;  /* 0x00e00000105879f0 */ /* 0x000fe2000bf00858 */
[----:B------:R-:W-:Y:S01]  /*16e0*/  UMOV UR18, UR10 ;  /* 0x0000000a00127c82 */ /* 0x000fe20008000000 */
[----:B------:R-:W-:Y:S01]  /*16f0*/  UMOV UR19, UR11 ;  /* 0x0000000b00137c82 */ /* 0x000fe20008000000 */
[----:B------:R-:W-:Y:S01]  /*1700*/  UMOV UR16, UR14 ;  /* 0x0000000e00107c82 */ /* 0x000fe20008000000 */
[----:B------:R-:W-:Y:S01]  /*1710*/  UMOV UR17, 0x40000040 ;  /* 0x4000004000117882 */ /* 0x000fe20000000000 */
[----:B------:R-:W-:Y:S01]  /*1720*/  UIADD3 UR14, UR8, 0x602, URZ ;  /* 0x00000602080e7890 */ /* 0x000fe2000fffe03f */
[----:B------:R-:W-:Y:S01]  /*1730*/  HGMMA.64x64x16.F32 R56, gdesc[UR16], R56, UP0 ;  /* 0x00e00000103879f0 */ /* 0x000fe2000bf00838 */
[----:B------:R-:W-:Y:S01]  /*1740*/  UMOV UR18, UR10 ;  /* 0x0000000a00127c82 */ /* 0x000fe20008000000 */
[----:B------:R-:W-:Y:S01]  /*1750*/  UMOV UR19, UR11 ;  /* 0x0000000b00137c82 */ /* 0x000fe20008000000 */
[----:B------:R-:W-:Y:S01]  /*1760*/  UMOV UR16, UR9 ;  /* 0x0000000900107c82 */ /* 0x000fe20008000000 */
[----:B------:R-:W-:Y:S01]  /*1770*/  UMOV UR17, 0x40000040 ;  /* 0x4000004000117882 */ /* 0x000fe20000000000 */
[----:B------:R-:W-:Y:S01]  /*1780*/  UIADD3 UR9, UR8, 0x202, URZ ;  /* 0x0000020208097890 */ /* 0x000fe2000fffe03f */
[----:B------:R-:W-:Y:S01]  /*1790*/  HGMMA.64x64x16.F32 R24, gdesc[UR16], R24, UP0 ;  /* 0x00e00000101879f0 */ /* 0x000fe2000bf00818 */
[----:B------:R-:W-:-:S02]  /*17a0*/  UIADD3 UR16, UR8, 0x2, URZ ;  /* 0x0000000208107890 */ /* 0x000fc4000fffe03f */
[----:B------:R-:W-:Y:S02]  /*17b0*/  UIADD3 UR18, UR10, 0x2, URZ ;  /* 0x000000020a127890 */ /* 0x000fe4000fffe03f */
[----:B------:R-:W-:Y:S01]  /*17c0*/  UIADD3 UR11, UR8, 0x402, URZ ;  /* 0x00000402080b7890 */ /* 0x000fe2000fffe03f */
[----:B------:R-:W-:Y:S01]  /*17d0*/  UMOV UR17, 0x40000040 ;  /* 0x4000004000117882 */ /* 0x000fe20000000000 */
[----:B------:R-:W-:-:S05]  /*17e0*/  UMOV UR19, 0x40000040 ;  /* 0x4000004000137882 */ /* 0x000fca0000000000 */
        /* <DEDUP_REMOVED lines=42> */
[----:B------:R-:W-:-:S02]  /*1a90*/  UMOV UR17, 0x40000040 ;  /* 0x4000004000117882 */ /* 0x000fc40000000000 */
[----:B------:R-:W-:Y:S03]  /*1aa0*/  HGMMA.64x64x16.F32 R24, gdesc[UR16], R24, gsb0 ;  /* 0x00e00000101879f0 */ /* 0x000fe60008000818 */
[----:B------:R-:W-:Y:S02]  /*1ab0*/  WARPGROUP.DEPBAR.LE gsb0, 0x1 ;  /* 0x00008000000079c5 */ /* 0x000fe40000010100 */
[----:B------:R-:W-:Y:S05]  /*1ac0*/  @!P2 BRA `(.L_x_20) ;  /* 0x000000000004a947 */ /* 0x000fea0003800000 */
[----:B------:R-:W-:Y:S01]  /*1ad0*/  BPT.TRAP 0x1 ;  /* 0x000000040000795c */ /* 0x000fe20000300000 */
.L_x_20:
[----:B------:R-:W-:-:S13]  /*1ae0*/  ISETP.NE.AND P1, PT, R4, RZ, PT ;  /* 0x000000ff0400720c */ /* 0x000fda0003f25270 */
[----:B0-----:R-:W-:-:S05]  /*1af0*/  @P1 LEA R7, R5, UR5, 0x3 ;  /* 0x0000000505071c11 */ /* 0x001fca000f8e18ff */
[----:B------:R-:W-:-:S05]  /*1b00*/  @P1 VIADD R7, R7, 0x32028 ;  /* 0x0003202807071836 */ /* 0x000fca0000000000 */
[----:B------:R-:W-:-:S04]  /*1b10*/  @P1 PRMT R7, R0, 0x654, R7 ;  /* 0x0000065400071816 */ /* 0x000fc80000000007 */
[----:B------:R0:W-:Y:S01]  /*1b20*/  @P1 SYNCS.ARRIVE.TRANS64.RED.A1T0 RZ, [R7+URZ], RZ ;  /* 0x000000ff07ff19a7 */ /* 0x0001e2000810043f */
[----:B------:R-:W-:-:S13]  /*1b30*/  ISETP.GT.U32.AND P1, PT, R2, 0x1, PT ;  /* 0x000000010200780c */ /* 0x000fda0003f24070 */
[----:B0-----:R-:W-:Y:S05]  /*1b40*/  @P1 BRA `(.L_x_21) ;  /* 0x0000000000041947 */ /* 0x001fea0003800000 */
[----:B------:R-:W-:Y:S01]  /*1b50*/  BPT.TRAP 0x1 ;  /* 0x000000040000795c */ /* 0x000fe20000300000 */
.L_x_21:
[----:B------:R-:W-:Y:S01]  /*1b60*/  UIADD3 UR4, UR4, 0x1, URZ ;  /* 0x0000000104047890 */ /* 0x000fe2000fffe03f */
[----:B------:R-:W-:Y:S01]  /*1b70*/  ISETP.GT.AND P2, PT, R3, 0x1, PT ;  /* 0x000000010300780c */ /* 0x000fe20003f44270 */
[----:B------:R-:W-:Y:S02]  /*1b80*/  VIADD R5, R5, 0x1 ;  /* 0x0000000105057836 */ /* 0x000fe40000000000 */
[----:B------:R-:W-:Y:S01]  /*1b90*/  UISETP.NE.AND UP0, UPT, UR4, 0x5, UPT ;  /* 0x000000050400788c */ /* 0x000fe2000bf05270 */
[----:B------:R-:W-:Y:S02]  /*1ba0*/  VIADD R3, R3, 0xffffffff ;  /* 0xffffffff03037836 */ /* 0x000fe40000000000 */
[C---:B------:R-:W-:Y:S01]  /*1bb0*/  ISETP.NE.AND P1, PT, R5.reuse, 0x5, PT ;  /* 0x000000050500780c */ /* 0x040fe20003f25270 */
[----:B------:R-:W-:Y:S02]  /*1bc0*/  USEL UR8, URZ, 0x1, UP0 ;  /* 0x000000013f087887 */ /* 0x000fe40008000000 */
[----:B------:R-:W-:Y:S01]  /*1bd0*/  USEL UR4, UR4, URZ, UP0 ;  /* 0x0000003f04047287 */ /* 0x000fe20008000000 */
[----:B------:R-:W-:Y:S01]  /*1be0*/  SEL R5, R5, RZ, P1 ;  /* 0x000000ff05057207 */ /* 0x000fe20000800000 */
[----:B------:R-:W-:-:S02]  /*1bf0*/  UPLOP3.LUT UP0, UPT, UPT, UPT, UPT, 0x80, 0x0 ;  /* 0x000000000000789c */ /* 0x000fc40003f0f070 */
[----:B------:R-:W-:Y:S01]  /*1c00*/  LOP3.LUT R9, R9, UR8, RZ, 0x3c, !PT ;  /* 0x0000000809097c12 */ /* 0x000fe2000f8e3cff */
[----:B------:R-:W-:Y:S08]  /*1c10*/  @P2 BRA `(.L_x_22) ;  /* 0xfffffff800542947 */ /* 0x000ff0000383ffff */
.L_x_17:
[----:B------:R-:W-:Y:S02]  /*1c20*/  WARPGROUP.DEPBAR.LE gsb0, 0x0 ;  /* 0x00008000000079c5 */ /* 0x000fe40000010000 */
[----:B------:R-:W-:Y:S05]  /*1c30*/  @!P0 BRA `(.L_x_23) ;  /* 0x0000000000548947 */ /* 0x000fea0003800000 */
[----:B------:R-:W-:-:S04]  /*1c40*/  LOP3.LUT R3, R2, 0x1, RZ, 0xfc, !PT ;  /* 0x0000000102037812 */ /* 0x000fc800078efcff */
[----:B------:R-:W-:-:S13]  /*1c50*/  ISETP.NE.AND P0, PT, R3, 0x3, PT ;  /* 0x000000030300780c */ /* 0x000fda0003f05270 */
[----:B------:R-:W-:Y:S05]  /*1c60*/  @!P0 BRA `(.L_x_24) ;  /* 0x0000000000048947 */ /* 0x000fea0003800000 */
[----:B------:R-:W-:Y:S01]  /*1c70*/  BPT.TRAP 0x1 ;  /* 0x000000040000795c */ /* 0x000fe20000300000 */
.L_x_24:
[----:B------:R-:W-:Y:S01]  /*1c80*/  ISETP.NE.AND P0, PT, R4, RZ, PT ;  /* 0x000000ff0400720c */ /* 0x000fe20003f05270 */
[----:B------:R-:W-:Y:S01]  /*1c90*/  BSSY B0, `(.L_x_25) ;  /* 0x000000d000007945 */ /* 0x000fe20003800000 */
[----:B------:R-:W-:-:S11]  /*1ca0*/  ISETP.GT.U32.AND P1, PT, R2, 0x1, PT ;  /* 0x000000010200780c */ /* 0x000fd60003f24070 */
[----:B------:R-:W-:Y:S05]  /*1cb0*/  @!P0 BRA `(.L_x_26) ;  /* 0x0000000000288947 */ /* 0x000fea0003800000 */
[----:B------:R-:W0:Y:S01]  /*1cc0*/  S2R R5, SR_CgaCtaId ;  /* 0x0000000000057919 */ /* 0x000e220000008800 */
[----:B------:R-:W-:Y:S01]  /*1cd0*/  IMAD.WIDE.U32 R2, R6, -0x33333333, RZ ;  /* 0xcccccccd06027825 */ /* 0x000fe200078e00ff */
[----:B------:R-:W-:-:S04]  /*1ce0*/  MOV R2, 0x400 ;  /* 0x0000040000027802 */ /* 0x000fc80000000f00 */
[----:B------:R-:W-:-:S05]  /*1cf0*/  SHF.R.U32.HI R3, RZ, 0x2, R3 ;  /* 0x00000002ff037819 */ /* 0x000fca0000011603 */
[----:B------:R-:W-:Y:S01]  /*1d00*/  IMAD R6, R3, -0x5, R6 ;  /* 0xfffffffb03067824 */ /* 0x000fe200078e0206 */
[----:B0-----:R-:W-:-:S05]  /*1d10*/  LEA R5, R5, R2, 0x18 ;  /* 0x0000000205057211 */ /* 0x001fca00078ec0ff */
[----:B------:R-:W-:-:S04]  /*1d20*/  IMAD R6, R6, 0x8, R5 ;  /* 0x0000000806067824 */ /* 0x000fc800078e0205 */
[----:B------:R-:W-:-:S05]  /*1d30*/  VIADD R3, R6, 0x32028 ;  /* 0x0003202806037836 */ /* 0x000fca0000000000 */
[----:B------:R-:W-:-:S04]  /*1d40*/  PRMT R3, R0, 0x654, R3 ;  /* 0x0000065400037816 */ /* 0x000fc80000000003 */
[----:B------:R0:W-:Y:S03]  /*1d50*/  SYNCS.ARRIVE.TRANS64.RED.A1T0 RZ, [R3+URZ], RZ ;  /* 0x000000ff03ff79a7 */ /* 0x0001e6000810043f */
.L_x_26:
[----:B------:R-:W-:Y:S05]  /*1d60*/  BSYNC B0 ;  /* 0x0000000000007941 */ /* 0x000fea0003800000 */
.L_x_25:
[----:B------:R-:W-:Y:S05]  /*1d70*/  @P1 BRA `(.L_x_23) ;  /* 0x0000000000041947 */ /* 0x000fea0003800000 */
[----:B------:R-:W-:Y:S01]  /*1d80*/  BPT.TRAP 0x1 ;  /* 0x000000040000795c */ /* 0x000fe20000300000 */
.L_x_23:
[----:B------:R-:W0:Y:S01]  /*1d90*/  S2R R0, SR_TID.X ;  /* 0x0000000000007919 */ /* 0x000e220000002100 */
[----:B------:R-:W-:Y:S01]  /*1da0*/  ULDC.64 UR4, c[0x0][0x280] ;  /* 0x0000a00000047ab9 */ /* 0x000fe20000000a00 */
[----:B------:R-:W1:Y:S01]  /*1db0*/  S2R R2, SR_CTAID.Y ;  /* 0x0000000000027919 */ /* 0x000e620000002600 */
[----:B------:R-:W2:Y:S01]  /*1dc0*/  S2R R9, SR_CTAID.X ;  /* 0x0000000000097919 */ /* 0x000ea20000002500 */
[----:B0-----:R-:W-:-:S04]  /*1dd0*/  SHF.R.S32.HI R3, RZ, 0x1f, R0 ;  /* 0x0000001fff037819 */ /* 0x001fc80000011400 */
[----:B------:R-:W-:-:S04]  /*1de0*/  LEA.HI R3, R3, R0, RZ, 0x7 ;  /* 0x0000000003037211 */ /* 0x000fc800078f38ff */
[----:B------:R-:W-:Y:S01]  /*1df0*/  LOP3.LUT R3, R3, 0xffffff80, RZ, 0xc0, !PT ;  /* 0xffffff8003037812 */ /* 0x000fe200078ec0ff */
[----:B--2---:R-:W-:-:S04]  /*1e00*/  IMAD.SHL.U32 R6, R9, 0x100, RZ ;  /* 0x0000010009067824 */ /* 0x004fc800078e00ff */
[----:B------:R-:W-:Y:S02]  /*1e10*/  IMAD.IADD R8, R0, 0x1, -R3 ;  /* 0x0000000100087824 */ /* 0x000fe400078e0a03 */
[----:B-1----:R-:W-:-:S03]  /*1e20*/  IMAD.SHL.U32 R0, R2, 0x40, RZ ;  /* 0x0000004002007824 */ /* 0x002fc600078e00ff */
[----:B------:R-:W-:Y:S02]  /*1e30*/  SHF.R.S32.HI R7, RZ, 0x1f, R8 ;  /* 0x0000001fff077819 */ /* 0x000fe40000011408 */
[----:B------:R-:W-:Y:S02]  /*1e40*/  ISETP.GE.AND P0, PT, R0, UR5, PT ;  /* 0x0000000500007c0c */ /* 0x000fe4000bf06270 */
[----:B------:R-:W-:Y:S02]  /*1e50*/  LEA.HI R2, R7, R8, RZ, 0x2 ;  /* 0x0000000807027211 */ /* 0x000fe400078f10ff */
[----:B------:R-:W-:Y:S02]  /*1e60*/  ISETP.GE.OR P0, PT, R6, UR4, P0 ;  /* 0x0000000406007c0c */ /* 0x000fe40008706670 */
[--C-:B------:R-:W-:Y:S02]  /*1e70*/  SHF.R.S32.HI R4, RZ, 0x2, R2.reuse ;  /* 0x00000002ff047819 */ /* 0x100fe40000011402 */
[----:B------:R-:W-:-:S04]  /*1e80*/  SHF.R.S32.HI R3, RZ, 0x1f, R2 ;  /* 0x0000001fff037819 */ /* 0x000fc80000011402 */
[----:B------:R-:W-:-:S04]  /*1e90*/  LEA.HI R3, R3, R4, RZ, 0x3 ;  /* 0x0000000403037211 */ /* 0x000fc800078f18ff */
[----:B------:R-:W-:Y:S01]  /*1ea0*/  LOP3.LUT R5, R3, 0xfffffff8, RZ, 0xc0, !PT ;  /* 0xfffffff803057812 */ /* 0x000fe200078ec0ff */
[----:B------:R-:W-:Y:S06]  /*1eb0*/  @P0 EXIT ;  /* 0x000000000000094d */ /* 0x000fec0003800000 */
[----:B------:R-:W0:Y:S01]  /*1ec0*/  LDC.64 R12, c[0x0][0x658] ;  /* 0x00019600ff0c7b82 */ /* 0x000e220000000a00 */
[----:B------:R-:W-:Y:S01]  /*1ed0*/  LOP3.LUT R3, R2, 0x7ffffffc, RZ, 0xc0, !PT ;  /* 0x7ffffffc02037812 */ /* 0x000fe200078ec0ff */
[----:B------:R-:W-:Y:S01]  /*1ee0*/  IMAD.IADD R2, R4, 0x1, -R5 ;  /* 0x0000000104027824 */ /* 0x000fe200078e0a05 */
[----:B------:R-:W-:Y:S02]  /*1ef0*/  LEA.HI R5, R7, R8, RZ, 0x5 ;  /* 0x0000000807057211 */ /* 0x000fe400078f28ff */
[----:B----45:R-:W-:Y:S01]  /*1f00*/  FSETP.NEU.AND P1, PT, R14, RZ, PT ;  /* 0x000000ff0e00720b */ /* 0x030fe20003f2d000 */
[----:B------:R-:W-:Y:S01]  /*1f10*/  IMAD.IADD R4, R8, 0x1, -R3 ;  /* 0x0000000108047824 */ /* 0x000fe200078e0a03 */
[----:B------:R-:W-:Y:S02]  /*1f20*/  SHF.R.S32.HI R3, RZ, 0x1f, R2 ;  /* 0x0000001fff037819 */ /* 0x000fe40000011402 */
[----:B---3--:R-:W-:Y:S01]  /*1f30*/  SHF.R.S32.HI R15, RZ, 0x5, R5 ;  /* 0x00000005ff0f7819 */ /* 0x008fe20000011405 */
[----:B------:R-:W-:-:S02]  /*1f40*/  IMAD.SHL.U32 R5, R4, 0x2, RZ ;  /* 0x0000000204057824 */ /* 0x000fc400078e00ff */
[----:B------:R-:W-:-:S03]  /*1f50*/  IMAD.WIDE R8, R9, 0x100, R2 ;  /* 0x0000010009087825 */ /* 0x000fc600078e0202 */
[----:B------:R-:W-:Y:S01]  /*1f60*/  SHF.R.S32.HI R7, RZ, 0x1f, R5 ;  /* 0x0000001fff077819 */ /* 0x000fe20000011405 */
[C---:B------:R-:W-:Y:S01]  /*1f70*/  IMAD R3, R15.reuse, -0x10, -R6 ;  /* 0xfffffff00f037824 */ /* 0x040fe200078e0a06 */
[C---:B------:R-:W-:Y:S01]  /*1f80*/  IADD3 R6, P0, R0.reuse, R5, RZ ;  /* 0x0000000500067210 */ /* 0x040fe20007f1e0ff */
[----:B------:R-:W-:Y:S01]  /*1f90*/  IMAD.WIDE R8, R15, 0x10, R8 ;  /* 0x000000100f087825 */ /* 0x000fe200078e0208 */
[----:B------:R-:W-:Y:S02]  /*1fa0*/  IADD3 R10, -R5, UR5, -R0 ;  /* 0x00000005050a7c10 */ /* 0x000fe4000fffe900 */
[----:B------:R-:W-:Y:S02]  /*1fb0*/  LEA.HI.X.SX32 R7, R0, R7, 0x1, P0 ;  /* 0x0000000700077211 */ /* 0x000fe400000f0eff */
[----:B------:R-:W-:Y:S01]  /*1fc0*/  IADD3 R0, R3, UR4, -R2 ;  /* 0x0000000403007c10 */ /* 0x000fe2000fffe802 */
[-C--:B0-----:R-:W-:Y:S01]  /*1fd0*/  IMAD R2, R9, R12.reuse, RZ ;  /* 0x0000000c09027224 */ /* 0x081fe200078e02ff */
[----:B------:R-:W-:Y:S01]  /*1fe0*/  ISETP.GT.AND P3, PT, R10, RZ, PT ;  /* 0x000000ff0a00720c */ /* 0x000fe20003f64270 */
[----:B------:R-:W-:Y:S01]  /*1ff0*/  IMAD.WIDE.U32 R18, R8, R12, R6 ;  /* 0x0000000c08127225 */ /* 0x000fe200078e0006 */
[----:B------:R-:W-:-:S02]  /*2000*/  SHF.L.U64.HI R15, R12, 0x3, R13 ;  /* 0x000000030c0f7819 */ /* 0x000fc4000001020d */
[----:B------:R-:W-:Y:S01]  /*2010*/  P2R R3, PR, RZ, 0x8 ;  /* 0x00000008ff037803 */ /* 0x000fe20000000000 */
[----:B------:R-:W-:Y:S01]  /*2020*/  IMAD R21, R8, R13, R2 ;  /* 0x0000000d08157224 */ /* 0x000fe200078e0202 */
[----:B------:R-:W-:Y:S01]  /*2030*/  ISETP.GT.AND P0, PT, R0, RZ, P3 ;  /* 0x000000ff0000720c */ /* 0x000fe20001f04270 */
[----:B------:R-:W-:Y:S02]  /*2040*/  IMAD.SHL.U32 R16, R12, 0x8, RZ ;  /* 0x000000080c107824 */ /* 0x000fe400078e00ff */
[----:B------:R-:W-:Y:S01]  /*2050*/  IMAD.IADD R21, R19, 0x1, R21 ;  /* 0x0000000113157824 */ /* 0x000fe200078e0215 */
[----:B------:R-:W-:Y:S09]  /*2060*/  @!P1 BRA `(.L_x_27) ;  /* 0x0000006c00cc9947 */ /* 0x000ff20003800000 */
[----:B------:R-:W-:Y:S01]  /*2070*/  ULDC.64 UR4, c[0x0][0x630] ;  /* 0x00018c0000047ab9 */ /* 0x000fe20000000a00 */
[----:B------:R-:W-:Y:S01]  /*2080*/  ULDC.64 UR8, c[0x0][0x628] ;  /* 0x00018a0000087ab9 */ /* 0x000fe20000000a00 */
[----:B------:R-:W-:Y:S01]  /*2090*/  IMAD R17, R9, UR4, RZ ;  /* 0x0000000409117c24 */ /* 0x000fe2000f8e02ff */
[----:B------:R-:W-:Y:S01]  /*20a0*/  ULDC.64 UR6, c[0x0][0x650] ;  /* 0x0001940000067ab9 */ /* 0x000fe20000000a00 */
[----:B------:R-:W-:-:S04]  /*20b0*/  IMAD.WIDE.U32 R2, R8, UR4, R6 ;  /* 0x0000000408027c25 */ /* 0x000fc8000f8e0006 */
[----:B------:R-:W-:Y:S01]  /*20c0*/  IMAD R17, R8, UR5, R17 ;  /* 0x0000000508117c24 */ /* 0x000fe2000f8e0211 */
[----:B------:R-:W-:-:S03]  /*20d0*/  LEA R4, P1, R2, UR8, 0x1 ;  /* 0x0000000802047c11 */ /* 0x000fc6000f8208ff */
[----:B------:R-:W-:-:S05]  /*20e0*/  IMAD.IADD R3, R3, 0x1, R17 ;  /* 0x0000000103037824 */ /* 0x000fca00078e0211 */
[----:B------:R-:W-:-:S05]  /*20f0*/  LEA.HI.X R5, R2, UR9, R3, 0x1, P1 ;  /* 0x0000000902057c11 */ /* 0x000fca00088f0c03 */
[----:B------:R-:W2:Y:S01]  /*2100*/  @P0 LDG.E.LTC128B.U16 R19, desc[UR12][R4.64] ;  /* 0x0000000c04130981 */ /* 0x000ea2000c1e1520 */
[----:B------:R-:W-:Y:S01]  /*2110*/  ISETP.GT.AND P6, PT, R10, 0x1, PT ;  /* 0x000000010a00780c */ /* 0x000fe20003fc4270 */
[----:B------:R-:W-:Y:S01]  /*2120*/  BSSY B0, `(.L_x_28) ;  /* 0x000000e000007945 */ /* 0x000fe20003800000 */
[----:B------:R-:W-:Y:S02]  /*2130*/  LEA R2, P2, R18, UR6, 0x1 ;  /* 0x0000000612027c11 */ /* 0x000fe4000f8408ff */
[----:B------:R-:W-:Y:S01]  /*2140*/  ISETP.GT.AND P1, PT, R0, RZ, P6 ;  /* 0x000000ff0000720c */ /* 0x000fe20003724270 */
[----:B--2---:R-:W-:-:S05]  /*2150*/  HADD2.F32 R3, -RZ, R19.H0_H0 ;  /* 0x20000013ff037230 */ /* 0x004fca0000004100 */
[----:B------:R-:W-:-:S04]  /*2160*/  FMUL R3, R3, R14 ;  /* 0x0000000e03037220 */ /* 0x000fc80000400000 */
[----:B------:R-:W-:-:S05]  /*2170*/  FFMA R3, R120, R11, R3 ;  /* 0x0000000b78037223 */ /* 0x000fca0000000003 */
[----:B------:R-:W-:Y:S02]  /*2180*/  F2FP.F16.F32.PACK_AB R20, RZ, R3 ;  /* 0x00000003ff14723e */ /* 0x000fe400000000ff */
[----:B------:R-:W-:Y:S02]  /*2190*/  P2R R3, PR, RZ, 0x40 ;  /* 0x00000040ff037803 */ /* 0x000fe40000000000 */
[----:B------:R-:W-:Y:S02]  /*21a0*/  LEA.HI.X R3, R18, UR7, R21, 0x1, P2 ;  /* 0x0000000712037c11 */ /* 0x000fe400090f0c15 */
[----:B------:R-:W-:Y:S02]  /*21b0*/  PRMT R18, R20, 0x7610, R18 ;  /* 0x0000761014127816 */ /* 0x000fe40000000012 */
[----:B------:R-:W-:-:S03]  /*21c0*/  PRMT R20, R19, 0x7610, R20 ;  /* 0x0000761013147816 */ /* 0x000fc60000000014 */
[----:B------:R0:W-:Y:S01]  /*21d0*/  @P0 STG.E.U16 desc[UR12][R2.64], R18 ;  /* 0x0000001202000986 */ /* 0x0001e2000c10150c */
[----:B------:R-:W-:Y:S05]  /*21e0*/  @!P1 BRA `(.L_x_29) ;  /* 0x0000000000049947 */ /* 0x000fea0003800000 */
[----:B------:R1:W5:Y:S02]  /*21f0*/  LDG.E.LTC128B.U16 R20, desc[UR12][R4.64+0x2] ;  /* 0x0000020c04147981 */ /* 0x000364000c1e1520 */
.L_x_29:
[----:B------:R-:W-:Y:S05]  /*2200*/  BSYNC B0 ;  /* 0x0000000000007941 */ /* 0x000fea0003800000 */
.L_x_28:
[----:B------:R-:W-:Y:S01]  /*2210*/  USHF.L.U32 UR6, UR4, 0x3, URZ ;  /* 0x0000000304067899 */ /* 0x000fe2000800063f */
[----:B-----5:R-:W-:Y:S01]  /*2220*/  HADD2.F32 R9, -RZ, R20.H0_H0 ;  /* 0x20000014ff097230 */ /* 0x020fe20000004100 */
[----:B------:R-:W-:Y:S01]  /*2230*/  USHF.L.U64.HI UR7, UR4, 0x3, UR5 ;  /* 0x0000000304077899 */ /* 0x000fe20008010205 */
[----:B------:R-:W-:-:S03]  /*2240*/  ISETP.GT.AND P0, PT, R0, 0x8, P3 ;  /* 0x000000080000780c */ /* 0x000fc60001f04270 */
[----:B0-----:R-:W-:Y:S02]  /*2250*/  IMAD.U32 R18, RZ, RZ, UR6 ;  /* 0x00000006ff127e24 */ /* 0x001fe4000f8e00ff */
[----:B------:R-:W-:Y:S01]  /*2260*/  FMUL R22, R9, R14 ;  /* 0x0000000e09167220 */ /* 0x000fe20000400000 */
[----:B------:R-:W-:-:S03]  /*2270*/  IMAD.U32 R19, RZ, RZ, UR7 ;  /* 0x00000007ff137e24 */ /* 0x000fc6000f8e00ff */
[----:B------:R-:W-:Y:S01]  /*2280*/  FFMA R22, R121, R11, R22 ;  /* 0x0000000b79167223 */ /* 0x000fe20000000016 */
[----:B------:R-:W-:-:S04]  /*2290*/  IMAD.WIDE.U32 R8, R8, UR4, R18 ;  /* 0x0000000408087c25 */ /* 0x000fc8000f8e0012 */
[----:B------:R-:W-:Y:S02]  /*22a0*/  F2FP.F16.F32.PACK_AB R22, RZ, R22 ;  /* 0x00000016ff16723e */ /* 0x000fe400000000ff */
[----:B------:R-:W-:-:S03]  /*22b0*/  IADD3 R6, P2, R6, R8, RZ ;  /* 0x0000000806067210 */ /* 0x000fc60007f5e0ff */
[----:B------:R0:W-:Y:S01]  /*22c0*/  @P1 STG.E.U16 desc[UR12][R2.64+0x2], R22 ;  /* 0x0000021602001986 */ /* 0x0001e2000c10150c */
[----:B------:R-:W-:Y:S02]  /*22d0*/  IADD3.X R7, R7, R17, R9, P2, !PT ;  /* 0x0000001107077210 */ /* 0x000fe400017fe409 */
[----:B------:R-:W-:-:S04]  /*22e0*/  LEA R8, P2, R6, UR8, 0x1 ;  /* 0x0000000806087c11 */ /* 0x000fc8000f8408ff */
[----:B------:R-:W-:-:S05]  /*22f0*/  LEA.HI.X R9, R6, UR9, R7, 0x1, P2 ;  /* 0x0000000906097c11 */ /* 0x000fca00090f0c07 */
[----:B------:R-:W2:Y:S01]  /*2300*/  @P0 LDG.E.LTC128B.U16 R20, desc[UR12][R8.64] ;  /* 0x0000000c08140981 */ /* 0x000ea2000c1e1520 */
[C---:B------:R-:W-:Y:S01]  /*2310*/  SHF.L.U64.HI R15, R16.reuse, 0x1, R15 ;  /* 0x00000001100f7819 */ /* 0x040fe2000001020f */
[----:B------:R-:W-:Y:S01]  /*2320*/  BSSY B0, `(.L_x_30) ;  /* 0x000000b000007945 */ /* 0x000fe20003800000 */
[----:B------:R-:W-:Y:S02]  /*2330*/  LEA R6, P2, R16, R2, 0x1 ;  /* 0x0000000210067211 */ /* 0x000fe400078408ff */
[----:B------:R-:W-:Y:S01]  /*2340*/  ISETP.GT.AND P1, PT, R0, 0x8, P6 ;  /* 0x000000080000780c */ /* 0x000fe20003724270 */
[----:B--2---:R-:W-:-:S05]  /*2350*/  HADD2.F32 R7, -RZ, R20.H0_H0 ;  /* 0x20000014ff077230 */ /* 0x004fca0000004100 */
[----:B------:R-:W-:-:S04]  /*2360*/  FMUL R7, R7, R14 ;  /* 0x0000000e07077220 */ /* 0x000fc80000400000 */
[----:B------:R-:W-:-:S05]  /*2370*/  FFMA R7, R122, R11, R7 ;  /* 0x0000000b7a077223 */ /* 0x000fca0000000007 */
[----:B------:R-:W-:Y:S01]  /*2380*/  F2FP.F16.F32.PACK_AB R16, RZ, R7 ;  /* 0x00000007ff10723e */ /* 0x000fe200000000ff */
[----:B------:R-:W-:-:S05]  /*2390*/  IMAD.X R7, R15, 0x1, R3, P2 ;  /* 0x000000010f077824 */ /* 0x000fca00010e0603 */
[----:B------:R0:W-:Y:S01]  /*23a0*/  @P0 STG.E.U16 desc[UR12][R6.64], R16 ;  /* 0x0000001006000986 */ /* 0x0001e2000c10150c */
[----:B------:R-:W-:Y:S05]  /*23b0*/  @!P1 BRA `(.L_x_31) ;  /* 0x0000000000049947 */ /* 0x000fea0003800000 */
[----:B------:R2:W5:Y:S02]  /*23c0*/  LDG.E.LTC128B.U16 R20, desc[UR12][R8.64+0x2] ;  /* 0x0000020c08147981 */ /* 0x000564000c1e1520 */
.L_x_31:
[----:B------:R-:W-:Y:S05]  /*23d0*/  BSYNC B0 ;  /* 0x0000000000007941 */ /* 0x000fea0003800000 */
.L_x_30:
[----:B-----5:R-:W-:Y:S01]  /*23e0*/  HADD2.F32 R15, -RZ, R20.H0_H0 ;  /* 0x20000014ff0f7230 */ /* 0x020fe20000004100 */
[----:B------:R-:W-:Y:S01]  /*23f0*/  ISETP.GT.AND P3, PT, R10, 0x8, PT ;  /* 0x000000080a00780c */ /* 0x000fe20003f64270 */
[----:B------:R-:W-:Y:S03]  /*2400*/  BSSY B0, `(.L_x_32) ;  /* 0x0000009000007945 */ /* 0x000fe60003800000 */
[----:B0-----:R-:W-:Y:S01]  /*2410*/  FMUL R16, R15, R14 ;  /* 0x0000000e0f107220 */ /* 0x001fe20000400000 */
[----:B------:R-:W-:Y:S02]  /*2420*/  ISETP.GT.AND P0, PT, R0, RZ, P3 ;  /* 0x000000ff0000720c */ /* 0x000fe40001f04270 */
[----:B------:R-:W-:Y:S01]  /*2430*/  P2R R15, PR, RZ, 0x8 ;  /* 0x00000008ff0f7803 */ /* 0x000fe20000000000 */
[----:B------:R-:W-:-:S05]  /*2440*/  FFMA R16, R123, R11, R16 ;  /* 0x0000000b7b107223 */ /* 0x000fca0000000010 */
[----:B------:R-:W-:-:S05]  /*2450*/  F2FP.F16.F32.PACK_AB R16, RZ, R16 ;  /* 0x00000010ff10723e */ /* 0x000fca00000000ff */
[----:B------:R0:W-:Y:S01]  /*2460*/  @P1 STG.E.U16 desc[UR12][R6.64+0x2], R16 ;  /* 0x0000021006001986 */ /* 0x0001e2000c10150c */
[----:B------:R-:W-:Y:S05]  /*2470*/  @!P0 BRA `(.L_x_33) ;  /* 0x0000000000048947 */ /* 0x000fea0003800000 */
[----:B------:R3:W5:Y:S02]  /*2480*/  LDG.E.LTC128B.U16 R20, desc[UR12][R4.64+0x10] ;  /* 0x0000100c04147981 */ /* 0x000764000c1e1520 */
.L_x_33:
[----:B------:R-:W-:Y:S05]  /*2490*/  BSYNC B0 ;  /* 0x0000000000007941 */ /* 0x000fea0003800000 */
.L_x_32:
[----:B-----5:R-:W-:Y:S01]  /*24a0*/  HADD2.F32 R15, -RZ, R20.H0_H0 ;  /* 0x20000014ff0f7230 */ /* 0x020fe20000004100 */
[----:B------:R-:W-:Y:S01]  /*24b0*/  ISETP.GT.AND P2, PT, R10, 0x9, PT ;  /* 0x000000090a00780c */ /* 0x000fe20003f44270 */
[----:B------:R-:W-:Y:S03]  /*24c0*/  BSSY B0, `(.L_x_34) ;  /* 0x0000009000007945 */ /* 0x000fe60003800000 */
[----:B------:R-:W-:Y:S01]  /*24d0*/  FMUL R15, R15, R14 ;  /* 0x0000000e0f0f7220 */ /* 0x000fe20000400000 */
[----:B------:R-:W-:Y:S02]  /*24e0*/  ISETP.GT.AND P1, PT, R0, RZ, P2 ;  /* 0x000000ff0000720c */ /* 0x000fe40001724270 */
[----:B0-----:R-:W-:Y:S01]  /*24f0*/  P2R R16, PR, RZ, 0x4 ;  /* 0x00000004ff107803 */ /* 0x001fe20000000000 */
[----:B------:R-:W-:-:S05]  /*2500*/  FFMA R15, R124, R11, R15 ;  /* 0x0000000b7c0f7223 */ /* 0x000fca000000000f */
[----:B------:R-:W-:-:S05]  /*2510*/  F2FP.F16.F32.PACK_AB R15, RZ, R15 ;  /* 0x0000000fff0f723e */ /* 0x000fca00000000ff */
[----:B------:R0:W-:Y:S01]  /*2520*/  @P0 STG.E.U16 desc[UR12][R2.64+0x10], R15 ;  /* 0x0000100f02000986 */ /* 0x0001e2000c10150c */
[----:B------:R-:W-:Y:S05]  /*2530*/  @!P1 BRA `(.L_x_35) ;  /* 0x0000000000049947 */ /* 0x000fea0003800000 */
[----:B------:R4:W5:Y:S02]  /*2540*/  LDG.E.LTC128B.U16 R20, desc[UR12][R4.64+0x12] ;  /* 0x0000120c04147981 */ /* 0x000964000c1e1520 */
.L_x_35:
[----:B------:R-:W-:Y:S05]  /*2550*/  BSYNC B0 ;  /* 0x0000000000007941 */ /* 0x000fea0003800000 */
.L_x_34:
[----:B0----5:R-:W-:Y:S01]  /*2560*/  HADD2.F32 R15, -RZ, R20.H0_H0 ;  /* 0x20000014ff0f7230 */ /* 0x021fe20000004100 */
[----:B------:R-:W-:Y:S01]  /*2570*/  ISETP.GT.AND P0, PT, R0, 0x8, P3 ;  /* 0x000000080000780c */ /* 0x000fe20001f04270 */
[----:B------:R-:W-:Y:S03]  /*2580*/  BSSY B0, `(.L_x_36) ;  /* 0x0000007000007945 */ /* 0x000fe60003800000 */
[----:B------:R-:W-:-:S04]  /*2590*/  FMUL R16, R15, R14 ;  /* 0x0000000e0f107220 */ /* 0x000fc80000400000 */
[----:B------:R-:W-:-:S05]  /*25a0*/  FFMA R16, R125, R11, R16 ;  /* 0x0000000b7d107223 */ /* 0x000fca0000000010 */
[----:B------:R-:W-:-:S05]  /*25b0*/  F2FP.F16.F32.PACK_AB R16, RZ, R16 ;  /* 0x00000010ff10723e */ /* 0x000fca00000000ff */
[----:B------:R0:W-:Y:S01]  /*25c0*/  @P1 STG.E.U16 desc[UR12][R2.64+0x12], R16 ;  /* 0x0000121002001986 */ /* 0x0001e2000c10150c */
[----:B------:R-:W-:Y:S05]  /*25d0*/  @!P0 BRA `(.L_x_37) ;  /* 0x0000000000048947 */ /* 0x000fea0003800000 */
[----:B------:R0:W5:Y:S02]  /*25e0*/  LDG.E.LTC128B.U16 R20, desc[UR12][R8.64+0x10] ;  /* 0x0000100c08147981 */ /* 0x000164000c1e1520 */
.L_x_37:
[----:B------:R-:W-:Y:S05]  /*25f0*/  BSYNC B0 ;  /* 0x0000000000007941 */ /* 0x000fea0003800000 */
.L_x_36:
[----:B-----5:R-:W-:Y:S01]  /*2600*/  HADD2.F32 R15, -RZ, R20.H0_H0 ;  /* 0x20000014ff0f7230 */ /* 0x020fe20000004100 */
        /* <DEDUP_REMOVED lines=8> */
.L_x_39:
[----:B------:R-:W-:Y:S05]  /*2690*/  BSYNC B0 ;  /* 0x0000000000007941 */ /* 0x000fea0003800000 */
.L_x_38:
[----:B0----5:R-:W-:Y:S01]  /*26a0*/  HADD2.F32 R15, -RZ, R20.H0_H0 ;  /* 0x20000014ff0f7230 */ /* 0x021fe20000004100 */
[----:B------:R-:W-:Y:S01]  /*26b0*/  ISETP.GT.AND P2, PT, R10, 0x10, PT ;  /* 0x000000100a00780c */ /* 0x000fe20003f44270 */
[----:B------:R-:W-:Y:S03]  /*26c0*/  BSSY B0, `(.L_x_40) ;  /* 0x0000009000007945 */ /* 0x000fe60003800000 */
[----:B------:R-:W-:Y:S01]  /*26d0*/  FMUL R16, R15, R14 ;  /* 0x0000000e0f107220 */ /* 0x000fe20000400000 */
[----:B------:R-:W-:Y:S02]  /*26e0*/  ISETP.GT.AND P0, PT, R0, RZ, P2 ;  /* 0x000000ff0000720c */ /* 0x000fe40001704270 */
[----:B------:R-:W-:Y:S01]  /*26f0*/  P2R R15, PR, RZ, 0x4 ;  /* 0x00000004ff0f7803 */ /* 0x000fe20000000000 */
[----:B------:R-:W-:-:S05]  /*2700*/  FFMA R16, R127, R11, R16 ;  /* 0x0000000b7f107223 */ /* 0x000fca0000000010 */
[----:B------:R-:W-:-:S05]  /*2710*/  F2FP.F16.F32.PACK_AB R16, RZ, R16 ;  /* 0x00000010ff10723e */ /* 0x000fca00000000ff */
[----:B------:R0:W-:Y:S01]  /*2720*/  @P1 STG.E.U16 desc[UR12][R6.64+0x12], R16 ;  /* 0x0000121006001986 */ /* 0x0001e2000c10150c */
[----:B------:R-:W-:Y:S05]  /*2730*/  @!P0 BRA `(.L_x_41) ;  /* 0x0000000000048947 */ /* 0x000fea0003800000 */
[----:B------:R0:W5:Y:S02]  /*2740*/  LDG.E.LTC128B.U16 R20, desc[UR12][R4.64+0x20] ;  /* 0x0000200c04147981 */ /* 0x000164000c1e1520 */
.L_x_41:
[----:B------:R-:W-:Y:S05]  /*2750*/  BSYNC B0 ;  /* 0x0000000000007941 */ /* 0x000fea0003800000 */
.L_x_40:
[----:B-----5:R-:W-:Y:S01]  /*2760*/  HADD2.F32 R15, -RZ, R20.H0_H0 ;  /* 0x20000014ff0f7230 */ /* 0x020fe20000004100 */
[----:B------:R-:W-:Y:S01]  /*2770*/  ISETP.GT.AND P1, PT, R10, 0x11, PT ;  /* 0x000000110a00780c */ /* 0x000fe20003f24270 */
[----:B------:R-:W-:Y:S03]  /*2780*/  BSSY B0, `(.L_x_42) ;  /* 0x0000009000007945 */ /* 0x000fe60003800000 */
[----:B------:R-:W-:-:S04]  /*2790*/  FMUL R15, R15, R14 ;  /* 0x0000000e0f0f7220 */ /* 0x000fc80000400000 */
[----:B------:R-:W-:-:S05]  /*27a0*/  FFMA R15, R128, R11, R15 ;  /* 0x0000000b800f7223 */ /* 0x000fca000000000f */
[----:B------:R-:W-:-:S05]  /*27b0*/  F2FP.F16.F32.PACK_AB R15, RZ, R15 ;  /* 0x0000000fff0f723e */ /* 0x000fca00000000ff */
[----:B------:R1:W-:Y:S01]  /*27c0*/  @P0 STG.E.U16 desc[UR12][R2.64+0x20], R15 ;  /* 0x0000200f02000986 */ /* 0x0003e2000c10150c */
[----:B------:R-:W-:Y:S02]  /*27d0*/  ISETP.GT.AND P0, PT, R0, RZ, P1 ;  /* 0x000000ff0000720c */ /* 0x000fe40000f04270 */
[----:B-1----:R-:W-:-:S11]  /*27e0*/  P2R R15, PR, RZ, 0x2 ;  /* 0x00000002ff0f7803 */ /* 0x002fd60000000000 */
[----:B------:R-:W-:Y:S05]  /*27f0*/  @!P0 BRA `(.L_x_43) ;  /* 0x0000000000048947 */ /* 0x000fea0003800000 */
[----:B------:R1:W5:Y:S02]  /*2800*/  LDG.E.LTC128B.U16 R20, desc[UR12][R4.64+0x22] ;  /* 0x0000220c04147981 */ /* 0x000364000c1e1520 */
.L_x_43:
[----:B------:R-:W-:Y:S05]  /*2810*/  BSYNC B0 ;  /* 0x0000000000007941 */ /* 0x000fea0003800000 */
.L_x_42:
[----:B-----5:R-:W-:Y:S01]  /*2820*/  HADD2.F32 R15, -RZ, R20.H0_H0 ;  /* 0x20000014ff0f7230 */ /* 0x020fe20000004100 */
[----:B------:R-:W-:Y:S04]  /*2830*/  BSSY B0, `(.L_x_44) ;  /* 0x0000008000007945 */ /* 0x000fe80003800000 */
[----:B0-----:R-:W-:-:S04]  /*2840*/  FMUL R16, R15, R14 ;  /* 0x0000000e0f107220 */ /* 0x001fc80000400000 */
[----:B------:R-:W-:-:S05]  /*2850*/  FFMA R16, R129, R11, R16 ;  /* 0x0000000b81107223 */ /* 0x000fca0000000010 */
[----:B------:R-:W-:-:S05]  /*2860*/  F2FP.F16.F32.PACK_AB R16, RZ, R16 ;  /* 0x00000010ff10723e */ /* 0x000fca00000000ff */
[----:B------:R0:W-:Y:S01]  /*2870*/  @P0 STG.E.U16 desc[UR12][R2.64+0x22], R16 ;  /* 0x0000221002000986 */ /* 0x0001e2000c10150c */
[----:B------:R-:W-:-:S13]  /*2880*/  ISETP.GT.AND P0, PT, R0, 0x8, P2 ;  /* 0x000000080000780c */ /* 0x000fda0001704270 */
[----:B0-----:R-:W-:Y:S05]  /*2890*/  @!P0 BRA `(.L_x_45) ;  /* 0x0000000000048947 */ /* 0x001fea0003800000 */
[----:B------:R0:W5:Y:S02]  /*28a0*/  LDG.E.LTC128B.U16 R20, desc[UR12][R8.64+0x20] ;  /* 0x0000200c08147981 */ /* 0x000164000c1e1520 */
.L_x_45:
[----:B------:R-:W-:Y:S05]  /*28b0*/  BSYNC B0 ;  /* 0x0000000000007941 */ /* 0x000fea0003800000 */
.L_x_44:
[----:B-----5:R-:W-:Y:S01]  /*28c0*/  HADD2.F32 R15, -RZ, R20.H0_H0 ;  /* 0x20000014ff0f7230 */ /* 0x020fe20000004100 */
[----:B------:R-:W-:Y:S04]  /*28d0*/  BSSY B0, `(.L_x_46) ;  /* 0x0000008000007945 */ /* 0x000fe80003800000 */
[----:B------:R-:W-:-:S04]  /*28e0*/  FMUL R15, R15, R14 ;  /* 0x0000000e0f0f7220 */ /* 0x000fc80000400000 */
[----:B------:R-:W-:-:S05]  /*28f0*/  FFMA R15, R130, R11, R15 ;  /* 0x0000000b820f7223 */ /* 0x000fca000000000f */
[----:B------:R-:W-:-:S05]  /*2900*/  F2FP.F16.F32.PACK_AB R15, RZ, R15 ;  /* 0x0000000fff0f723e */ /* 0x000fca00000000ff */
[----:B------:R0:W-:Y:S01]  /*2910*/  @P0 STG.E.U16 desc[UR12][R6.64+0x20], R15 ;  /* 0x0000200f06000986 */ /* 0x0001e2000c10150c */
[----:B------:R-:W-:-:S13]  /*2920*/  ISETP.GT.AND P0, PT, R0, 0x8, P1 ;  /* 0x000000080000780c */ /* 0x000fda0000f04270 */
[----:B0-----:R-:W-:Y:S05]  /*2930*/  @!P0 BRA `(.L_x_47) ;  /* 0x0000000000048947 */ /* 0x001fea0003800000 */
[----:B------:R0:W5:Y:S02]  /*2940*/  LDG.E.LTC128B.U16 R20, desc[UR12][R8.64+0x22] ;  /* 0x0000220c08147981 */ /* 0x000164000c1e1520 */
.L_x_47:
[----:B------:R-:W-:Y:S05]  /*2950*/  BSYNC B0 ;  /* 0x0000000000007941 */ /* 0x000fea0003800000 */
.L_x_46:
[----:B-----5:R-:W-:Y:S01]  /*2960*/  HADD2.F32 R15, -RZ, R20.H0_H0 ;  /* 0x20000014ff0f7230 */ /* 0x020fe20000004100 */
[C---:B------:R-:W-:Y:S01]  /*2970*/  SHF.L.U64.HI R21, R12.reuse, 0x7, R13 ;  /* 0x000000070c157819 */ /* 0x040fe2000001020d */
[----:B------:R-:W-:Y:S01]  /*2980*/  IMAD.SHL.U32 R17, R12, 0x80, RZ ;  /* 0x000000800c117824 */ /* 0x000fe200078e00ff */
[----:B------:R-:W-:Y:S01]  /*2990*/  ISETP.GT.AND P2, PT, R10, 0x18, PT ;  /* 0x000000180a00780c */ /* 0x000fe20003f44270 */
[----:B------:R-:W-:Y:S01]  /*29a0*/  BSSY B0, `(.L_x_48) ;  /* 0x000000e000007945 */ /* 0x000fe20003800000 */
[----:B------:R-:W-:Y:S02]  /*29b0*/  FMUL R16, R15, R14 ;  /* 0x0000000e0f107220 */ /* 0x000fe40000400000 */
[----:B------:R-:W-:Y:S02]  /*29c0*/  LOP3.LUT R15, R17, 0x2, RZ, 0xfc, !PT ;  /* 0x00000002110f7812 */ /* 0x000fe400078efcff */
[----:B------:R-:W-:-:S05]  /*29d0*/  FFMA R16, R131, R11, R16 ;  /* 0x0000000b83107223 */ /* 0x000fca0000000010 */
[----:B------:R-:W-:-:S05]  /*29e0*/  F2FP.F16.F32.PACK_AB R16, RZ, R16 ;  /* 0x00000010ff10723e */ /* 0x000fca00000000ff */
[----:B------:R1:W-:Y:S01]  /*29f0*/  @P0 STG.E.U16 desc[UR12][R6.64+0x22], R16 ;  /* 0x0000221006000986 */ /* 0x0003e2000c10150c */
[----:B------:R-:W-:-:S05]  /*2a00*/  IADD3 R124, P0, R15, R2, RZ ;  /* 0x000000020f7c7210 */ /* 0x000fca0007f1e0ff */
[----:B------:R-:W-:Y:S01]  /*2a10*/  IMAD.X R125, R21, 0x1, R3, P0 ;  /* 0x00000001157d7824 */ /* 0x000fe200000e0603 */
[----:B------:R-:W-:-:S05]  /*2a20*/  IADD3 R12, P0, R17, R2, RZ ;  /* 0x00000002110c7210 */ /* 0x000fca0007f1e0ff */
[----:B------:R-:W-:Y:S01]  /*2a30*/  IMAD.X R13, R21, 0x1, R3, P0 ;  /* 0x00000001150d7824 */ /* 0x000fe200000e0603 */
[----:B------:R-:W-:Y:S02]  /*2a40*/  ISETP.GT.AND P0, PT, R0, RZ, P2 ;  /* 0x000000ff0000720c */ /* 0x000fe40001704270 */
[----:B-1----:R-:W-:-:S11]  /*2a50*/  P2R R16, PR, RZ, 0x4 ;  /* 0x00000004ff107803 */ /* 0x002fd60000000000 */
[----:B------:R-:W-:Y:S05]  /*2a60*/  @!P0 BRA `(.L_x_49) ;  /* 0x0000000000048947 */ /* 0x000fea0003800000 */
[----:B------:R1:W5:Y:S02]  /*2a70*/  LDG.E.LTC128B.U16 R20, desc[UR12][R4.64+0x30] ;  /* 0x0000300c04147981 */ /* 0x000364000c1e1520 */
.L_x_49:
[----:B------:R-:W-:Y:S05]  /*2a80*/  BSYNC B0 ;  /* 0x0000000000007941 */ /* 0x000fea0003800000 */
.L_x_48:
[----:B-----5:R-:W-:Y:S01]  /*2a90*/  HADD2.F32 R19, -RZ, R20.H0_H0 ;  /* 0x20000014ff137230 */ /* 0x020fe20000004100 */
[----:B------:R-:W-:Y:S01]  /*2aa0*/  ISETP.GT.AND P1, PT, R10, 0x19, PT ;  /* 0x000000190a00780c */ /* 0x000fe20003f24270 */
[----:B------:R-:W-:Y:S03]  /*2ab0*/  BSSY B0, `(.L_x_50) ;  /* 0x0000009000007945 */ /* 0x000fe60003800000 */
[----:B------:R-:W-:Y:S01]  /*2ac0*/  FMUL R19, R19, R14 ;  /* 0x0000000e13137220 */ /* 0x000fe20000400000 */
[----:B------:R-:W-:-:S03]  /*2ad0*/  P2R R16, PR, RZ, 0x2 ;  /* 0x00000002ff107803 */ /* 0x000fc60000000000 */
[----:B------:R-:W-:-:S05]  /*2ae0*/  FFMA R19, R132, R11, R19 ;  /* 0x0000000b84137223 */ /* 0x000fca0000000013 */
[----:B------:R-:W-:-:S05]  /*2af0*/  F2FP.F16.F32.PACK_AB R19, RZ, R19 ;  /* 0x00000013ff13723e */ /* 0x000fca00000000ff */
[----:B------:R0:W-:Y:S01]  /*2b00*/  @P0 STG.E.U16 desc[UR12][R2.64+0x30], R19 ;  /* 0x0000301302000986 */ /* 0x0001e2000c10150c */
[----:B------:R-:W-:-:S13]  /*2b10*/  ISETP.GT.AND P0, PT, R0, RZ, P1 ;  /* 0x000000ff0000720c */ /* 0x000fda0000f04270 */
[----:B0-----:R-:W-:Y:S05]  /*2b20*/  @!P0 BRA `(.L_x_51) ;  /* 0x0000000000048947 */ /* 0x001fea0003800000 */
[----:B------:R0:W5:Y:S02]  /*2b30*/  LDG.E.LTC128B.U16 R20, desc[UR12][R4.64+0x32] ;  /* 0x0000320c04147981 */ /* 0x000164000c1e1520 */
.L_x_51:
[----:B------:R-:W-:Y:S05]  /*2b40*/  BSYNC B0 ;  /* 0x0000000000007941 */ /* 0x000fea0003800000 */
.L_x_50:
        /* <DEDUP_REMOVED lines=9> */
.L_x_53:
[----:B------:R-:W-:Y:S05]  /*2be0*/  BSYNC B0 ;  /* 0x0000000000007941 */ /* 0x000fea0003800000 */
.L_x_52:
        /* <DEDUP_REMOVED lines=9> */
.L_x_55:
[----:B------:R-:W-:Y:S05]  /*2c80*/  BSYNC B0 ;  /* 0x0000000000007941 */ /* 0x000fea0003800000 */
.L_x_54:
        /* <DEDUP_REMOVED lines=11> */
.L_x_57:
[----:B------:R-:W-:Y:S05]  /*2d40*/  BSYNC B0 ;  /* 0x0000000000007941 */ /* 0x000fea0003800000 */
.L_x_56:
        /* <DEDUP_REMOVED lines=11> */
.L_x_59:
[----:B------:R-:W-:Y:S05]  /*2e00*/  BSYNC B0 ;  /* 0x0000000000007941 */ /* 0x000fea0003800000 */
.L_x_58:
        /* <DEDUP_REMOVED lines=9> */
.L_x_61:
[----:B------:R-:W-:Y:S05]  /*2ea0*/  BSYNC B0 ;  /* 0x0000000000007941 */ /* 0x000fea0003800000 */
.L_x_60:
        /* <DEDUP_REMOVED lines=9> */
.L_x_63:
[----:B------:R-:W-:Y:S05]  /*2f40*/  BSYNC B0 ;  /* 0x0000000000007941 */ /* 0x000fea0003800000 */
.L_x_62:
        /* <DEDUP_REMOVED lines=11> */
.L_x_65:
[----:B------:R-:W-:Y:S05]  /*3000*/  BSYNC B0 ;  /* 0x0000000000007941 */ /* 0x000fea0003800000 */
.L_x_64:
[----:B-----5:R-:W-:Y:S01]  /*3010*/  HADD2.F32 R19, -RZ, R20.H0_H0 ;  /* 0x20000014ff137230 */ /* 0x020fe20000004100 */
[----:B------:R-:W-:Y:S01]  /*3020*/  ISETP.GT.AND P4, PT, R10, 0x29, PT ;  /* 0x000000290a00780c */ /* 0x000fe20003f84270 */
[----:B------:R-:W-:Y:S03]  /*3030*/  BSSY B0, `(.L_x_66) ;  /* 0x0000008000007945 */ /* 0x000fe60003800000 */
[----:B------:R-:W-:-:S04]  /*3040*/  FMUL R19, R19, R14 ;  /* 0x0000000e13137220 */ /* 0x000fc80000400000 */
[----:B------:R-:W-:-:S05]  /*3050*/  FFMA R19, R140, R11, R19 ;  /* 0x0000000b8c137223 */ /* 0x000fca0000000013 */
[----:B------:R-:W-:-:S05]  /*3060*/  F2FP.F16.F32.PACK_AB R19, RZ, R19 ;  /* 0x00000013ff13723e */ /* 0x000fca00000000ff */
[----:B------:R0:W-:Y:S01]  /*3070*/  @P0 STG.E.U16 desc[UR12][R2.64+0x50], R19 ;  /* 0x0000501302000986 */ /* 0x0001e2000c10150c */
[----:B------:R-:W-:-:S13]  /*3080*/  ISETP.GT.AND P0, PT, R0, RZ, P4 ;  /* 0x000000ff0000720c */ /* 0x000fda0002704270 */
[----:B0-----:R-:W-:Y:S05]  /*3090*/  @!P0 BRA `(.L_x_67) ;  /* 0x0000000000048947 */ /* 0x001fea0003800000 */
[----:B------:R0:W5:Y:S02]  /*30a0*/  LDG.E.LTC128B.U16 R20, desc[UR12][R4.64+0x52] ;  /* 0x0000520c04147981 */ /* 0x000164000c1e1520 */
.L_x_67:
[----:B------:R-:W-:Y:S05]  /*30b0*/  BSYNC B0 ;  /* 0x0000000000007941 */ /* 0x000fea0003800000 */
.L_x_66:
        /* <DEDUP_REMOVED lines=9> */
.L_x_69:
[----:B------:R-:W-:Y:S05]  /*3150*/  BSYNC B0 ;  /* 0x0000000000007941 */ /* 0x000fea0003800000 */
.L_x_68:
        /* <DEDUP_REMOVED lines=9> */
.L_x_71:
[----:B------:R-:W-:Y:S05]  /*31f0*/  BSYNC B0 ;  /* 0x0000000000007941 */ /* 0x000fea0003800000 */
.L_x_70:
        /* <DEDUP_REMOVED lines=10> */
.L_x_73:
[----:B------:R-:W-:Y:S05]  /*32a0*/  BSYNC B0 ;  /* 0x0000000000007941 */ /* 0x000fea0003800000 */
.L_x_72:
        /* <DEDUP_REMOVED lines=10> */
.L_x_75:
[----:B------:R-:W-:Y:S05]  /*3350*/  BSYNC B0 ;  /* 0x0000000000007941 */ /* 0x000fea0003800000 */
.L_x_74:
        /* <DEDUP_REMOVED lines=9> */
.L_x_77:
[----:B------:R-:W-:Y:S05]  /*33f0*/  BSYNC B0 ;  /* 0x0000000000007941 */ /* 0x000fea0003800000 */
.L_x_76:
        /* <DEDUP_REMOVED lines=9> */
.L_x_79:
[----:B------:R-:W-:Y:S05]  /*3490*/  BSYNC B0 ;  /* 0x0000000000007941 */ /* 0x000fea0003800000 */
.L_x_78:
        /* <DEDUP_REMOVED lines=10> */
.L_x_81:
[----:B------:R-:W-:Y:S05]  /*3540*/  BSYNC B0 ;  /* 0x0000000000007941 */ /* 0x000fea0003800000 */
.L_x_80:
[----:B-----5:R-:W-:Y:S01]  /*3550*/  HADD2.F32 R19, -RZ, R20.H0_H0 ;  /* 0x20000014ff137230 */ /* 0x020fe20000004100 */
[----:B------:R-:W-:Y:S04]  /*3560*/  BSSY B0, `(.L_x_82) ;  /* 0x0000009000007945 */ /* 0x000fe80003800000 */
[----:B------:R-:W-:-:S04]  /*3570*/  FMUL R19, R19, R14 ;  /* 0x0000000e13137220 */ /* 0x000fc80000400000 */
[----:B------:R-:W-:-:S05]  /*3580*/  FFMA R19, R148, R11, R19 ;  /* 0x0000000b94137223 */ /* 0x000fca0000000013 */
[----:B------:R-:W-:-:S05]  /*3590*/  F2FP.F16.F32.PACK_AB R19, RZ, R19 ;  /* 0x00000013ff13723e */ /* 0x000fca00000000ff */
[----:B------:R0:W-:Y:S01]  /*35a0*/  @P0 STG.E.U16 desc[UR12][R2.64+0x70], R19 ;  /* 0x0000701302000986 */ /* 0x0001e2000c10150c */
[----:B------:R-:W-:-:S04]  /*35b0*/  ISETP.GT.AND P0, PT, R10, 0x39, PT ;  /* 0x000000390a00780c */ /* 0x000fc80003f04270 */
[----:B------:R-:W-:-:S13]  /*35c0*/  ISETP.GT.AND P5, PT, R0, RZ, P0 ;  /* 0x000000ff0000720c */ /* 0x000fda00007a4270 */
[----:B0-----:R-:W-:Y:S05]  /*35d0*/  @!P5 BRA `(.L_x_83) ;  /* 0x000000000004d947 */ /* 0x001fea0003800000 */
[----:B------:R0:W5:Y:S02]  /*35e0*/  LDG.E.LTC128B.U16 R20, desc[UR12][R4.64+0x72] ;  /* 0x0000720c04147981 */ /* 0x000164000c1e1520 */
.L_x_83:
[----:B------:R-:W-:Y:S05]  /*35f0*/  BSYNC B0 ;  /* 0x0000000000007941 */ /* 0x000fea0003800000 */
.L_x_82:
        /* <DEDUP_REMOVED lines=9> */
.L_x_85:
[----:B------:R-:W-:Y:S05]  /*3690*/  BSYNC B0 ;  /* 0x0000000000007941 */ /* 0x000fea0003800000 */
.L_x_84:
        /* <DEDUP_REMOVED lines=9> */
.L_x_87:
[----:B------:R-:W-:Y:S05]  /*3730*/  BSYNC B0 ;  /* 0x0000000000007941 */ /* 0x000fea0003800000 */
.L_x_86:
[----:B-----5:R-:W-:Y:S01]  /*3740*/  HADD2.F32 R19, -RZ, R20.H0_H0 ;  /* 0x20000014ff137230 */ /* 0x020fe20000004100 */
[----:B------:R-:W-:Y:S01]  /*3750*/  LOP3.LUT R123, R17, 0x10, RZ, 0xfc, !PT ;  /* 0x00000010117b7812 */ /* 0x000fe200078efcff */
[----:B------:R-:W-:Y:S02]  /*3760*/  USHF.L.U32 UR22, UR4, 0x7, URZ ;  /* 0x0000000704167899 */ /* 0x000fe4000800063f */
[----:B------:R-:W-:Y:S01]  /*3770*/  USHF.L.U64.HI UR4, UR4, 0x7, UR5 ;  /* 0x0000000704047899 */ /* 0x000fe20008010205 */
[----:B------:R-:W-:-:S04]  /*3780*/  FMUL R16, R19, R14 ;  /* 0x0000000e13107220 */ /* 0x000fc80000400000 */
[----:B------:R-:W-:-:S05]  /*3790*/  FFMA R16, R151, R11, R16 ;  /* 0x0000000b97107223 */ /* 0x000fca0000000010 */
[----:B------:R-:W-:-:S05]  /*37a0*/  F2FP.F16.F32.PACK_AB R16, RZ, R16 ;  /* 0x00000010ff10723e */ /* 0x000fca00000000ff */
[----:B------:R1:W-:Y:S01]  /*37b0*/  @P5 STG.E.U16 desc[UR12][R6.64+0x72], R16 ;  /* 0x0000721006005986 */ /* 0x0003e2000c10150c */
[----:B------:R-:W-:-:S05]  /*37c0*/  IADD3 R126, P5, R123, R2, RZ ;  /* 0x000000027b7e7210 */ /* 0x000fca0007fbe0ff */
[----:B------:R-:W-:Y:S01]  /*37d0*/  IMAD.X R127, R21, 0x1, R3, P5 ;  /* 0x00000001157f7824 */ /* 0x000fe200028e0603 */
[----:B------:R-:W-:-:S04]  /*37e0*/  IADD3 R18, P5, R4, UR22, RZ ;  /* 0x0000001604127c10 */ /* 0x000fc8000ffbe0ff */
[----:B------:R-:W-:Y:S02]  /*37f0*/  IADD3.X R19, R5, UR4, RZ, P5, !PT ;  /* 0x0000000405137c10 */ /* 0x000fe4000affe4ff */
[----:B------:R-:W-:-:S04]  /*3800*/  ISETP.GT.AND P5, PT, R10, RZ, PT ;  /* 0x000000ff0a00720c */ /* 0x000fc80003fa4270 */
[----:B------:R-:W-:-:S13]  /*3810*/  ISETP.GT.AND P5, PT, R0, 0x40, P5 ;  /* 0x000000400000780c */ /* 0x000fda0002fa4270 */
[----:B------:R-:W2:Y:S01]  /*3820*/  @P5 LDG.E.LTC128B.U16 R20, desc[UR12][R18.64] ;  /* 0x0000000c12145981 */ /* 0x000ea2000c1e1520 */
[----:B------:R-:W-:Y:S01]  /*3830*/  LOP3.LUT R121, R17, 0x12, RZ, 0xfc, !PT ;  /* 0x0000001211797812 */ /* 0x000fe200078efcff */
[----:B------:R-:W-:Y:S01]  /*3840*/  ULOP3.LUT UR21, UR22, 0x2, URZ, 0xfc, !UPT ;  /* 0x0000000216157892 */ /* 0x000fe2000f8efc3f */
[----:B--2---:R-:W-:-:S05]  /*3850*/  HADD2.F32 R23, -RZ, R20.H0_H0 ;  /* 0x20000014ff177230 */ /* 0x004fca0000004100 */
[----:B------:R-:W-:-:S04]  /*3860*/  FMUL R23, R23, R14 ;  /* 0x0000000e17177220 */ /* 0x000fc80000400000 */
[----:B------:R-:W-:-:S05]  /*3870*/  FFMA R23, R88, R11, R23 ;  /* 0x0000000b58177223 */ /* 0x000fca0000000017 */
[----:B------:R-:W-:-:S04]  /*3880*/  F2FP.F16.F32.PACK_AB R23, RZ, R23 ;  /* 0x00000017ff17723e */ /* 0x000fc800000000ff */
[----:B------:R-:W-:-:S05]  /*3890*/  PRMT R22, R23, 0x7610, R22 ;  /* 0x0000761017167816 */ /* 0x000fca0000000016 */
[----:B------:R2:W-:Y:S01]  /*38a0*/  @P5 STG.E.U16 desc[UR12][R12.64], R22 ;  /* 0x000000160c005986 */ /* 0x0005e2000c10150c */
[----:B------:R-:W-:-:S05]  /*38b0*/  IADD3 R128, P5, R121, R2, RZ ;  /* 0x0000000279807210 */ /* 0x000fca0007fbe0ff */
[----:B------:R-:W-:Y:S01]  /*38c0*/  IMAD.X R129, R21, 0x1, R3, P5 ;  /* 0x0000000115817824 */ /* 0x000fe200028e0603 */
[----:B------:R-:W-:-:S04]  /*38d0*/  IADD3 R130, P5, R4, UR21, RZ ;  /* 0x0000001504827c10 */ /* 0x000fc8000ffbe0ff */
[----:B------:R-:W-:Y:S02]  /*38e0*/  IADD3.X R131, R5, UR4, RZ, P5, !PT ;  /* 0x0000000405837c10 */ /* 0x000fe4000affe4ff */
[----:B------:R-:W-:-:S13]  /*38f0*/  ISETP.GT.AND P5, PT, R0, 0x40, P6 ;  /* 0x000000400000780c */ /* 0x000fda00037a4270 */
[----:B------:R-:W3:Y:S01]  /*3900*/  @P5 LDG.E.LTC128B.U16 R20, desc[UR12][R130.64] ;  /* 0x0000000c82145981 */ /* 0x000ee2000c1e1520 */
[----:B------:R-:W-:Y:S01]  /*3910*/  BSSY B0, `(.L_x_88) ;  /* 0x000000e000007945 */ /* 0x000fe20003800000 */
[----:B---3--:R-:W-:-:S05]  /*3920*/  HADD2.F32 R23, -RZ, R20.H0_H0 ;  /* 0x20000014ff177230 */ /* 0x008fca0000004100 */
[----:B-1----:R-:W-:-:S04]  /*3930*/  FMUL R16, R23, R14 ;  /* 0x0000000e17107220 */ /* 0x002fc80000400000 */
[----:B------:R-:W-:-:S05]  /*3940*/  FFMA R16, R89, R11, R16 ;  /* 0x0000000b59107223 */ /* 0x000fca0000000010 */
[----:B------:R-:W-:-:S05]  /*3950*/  F2FP.F16.F32.PACK_AB R16, RZ, R16 ;  /* 0x00000010ff10723e */ /* 0x000fca00000000ff */
[----:B------:R1:W-:Y:S01]  /*3960*/  @P5 STG.E.U16 desc[UR12][R124.64], R16 ;  /* 0x000000107c005986 */ /* 0x0003e2000c10150c */
[----:B------:R-:W-:-:S05]  /*3970*/  IADD3 R88, P5, R17, R6, RZ ;  /* 0x0000000611587210 */ /* 0x000fca0007fbe0ff */
[----:B------:R-:W-:Y:S01]  /*3980*/  IMAD.X R89, R21, 0x1, R7, P5 ;  /* 0x0000000115597824 */ /* 0x000fe200028e0607 */
[----:B--2---:R-:W-:-:S04]  /*3990*/  IADD3 R22, P5, R8, UR22, RZ ;  /* 0x0000001608167c10 */ /* 0x004fc8000ffbe0ff */
[----:B------:R-:W-:Y:S02]  /*39a0*/  IADD3.X R23, R9, UR4, RZ, P5, !PT ;  /* 0x0000000409177c10 */ /* 0x000fe4000affe4ff */
[----:B------:R-:W-:-:S04]  /*39b0*/  ISETP.GT.AND P5, PT, R10, RZ, PT ;  /* 0x000000ff0a00720c */ /* 0x000fc80003fa4270 */
[----:B------:R-:W-:-:S13]  /*39c0*/  ISETP.GT.AND P5, PT, R0, 0x48, P5 ;  /* 0x000000480000780c */ /* 0x000fda0002fa4270 */
[----:B-1----:R-:W-:Y:S05]  /*39d0*/  @!P5 BRA `(.L_x_89) ;  /* 0x000000000004d947 */ /* 0x002fea0003800000 */
[----:B------:R1:W5:Y:S02]  /*39e0*/  LDG.E.LTC128B.U16 R20, desc[UR12][R22.64] ;  /* 0x0000000c16147981 */ /* 0x000364000c1e1520 */
.L_x_89:
[----:B------:R-:W-:Y:S05]  /*39f0*/  BSYNC B0 ;  /* 0x0000000000007941 */ /* 0x000fea0003800000 */
.L_x_88:
[----:B-----5:R-:W-:Y:S01]  /*3a00*/  HADD2.F32 R125, -RZ, R20.H0_H0 ;  /* 0x20000014ff7d7230 */ /* 0x020fe20000004100 */
[----:B------:R-:W-:Y:S04]  /*3a10*/  BSSY B0, `(.L_x_90) ;  /* 0x000000c000007945 */ /* 0x000fe80003800000 */
[----:B------:R-:W-:-:S04]  /*3a20*/  FMUL R125, R125, R14 ;  /* 0x0000000e7d7d7220 */ /* 0x000fc80000400000 */
[----:B------:R-:W-:-:S05]  /*3a30*/  FFMA R125, R90, R11, R125 ;  /* 0x0000000b5a7d7223 */ /* 0x000fca000000007d */
[----:B------:R-:W-:-:S05]  /*3a40*/  F2FP.F16.F32.PACK_AB R125, RZ, R125 ;  /* 0x0000007dff7d723e */ /* 0x000fca00000000ff */
[----:B------:R2:W-:Y:S01]  /*3a50*/  @P5 STG.E.U16 desc[UR12][R88.64], R125 ;  /* 0x0000007d58005986 */ /* 0x0005e2000c10150c */
[----:B------:R-:W-:-:S05]  /*3a60*/  IADD3 R132, P5, R15, R6, RZ ;  /* 0x000000060f847210 */ /* 0x000fca0007fbe0ff */
[----:B------:R-:W-:Y:S01]  /*3a70*/  IMAD.X R133, R21, 0x1, R7, P5 ;  /* 0x0000000115857824 */ /* 0x000fe200028e0607 */
[----:B------:R-:W-:-:S13]  /*3a80*/  ISETP.GT.AND P5, PT, R0, 0x48, P6 ;  /* 0x000000480000780c */ /* 0x000fda00037a4270 */
[----:B--2---:R-:W-:Y:S05]  /*3a90*/  @!P5 BRA `(.L_x_91) ;  /* 0x00000000000cd947 */ /* 0x004fea0003800000 */
[----:B------:R-:W-:-:S04]  /*3aa0*/  IADD3 R124, P6, R8, UR21, RZ ;  /* 0x00000015087c7c10 */ /* 0x000fc8000ffde0ff */
[----:B------:R-:W-:-:S05]  /*3ab0*/  IADD3.X R125, R9, UR4, RZ, P6, !PT ;  /* 0x00000004097d7c10 */ /* 0x000fca000b7fe4ff */
[----:B------:R2:W5:Y:S04]  /*3ac0*/  LDG.E.LTC128B.U16 R20, desc[UR12][R124.64] ;  /* 0x0000000c7c147981 */ /* 0x000568000c1e1520 */
.L_x_91:
[----:B------:R-:W-:Y:S05]  /*3ad0*/  BSYNC B0 ;  /* 0x0000000000007941 */ /* 0x000fea0003800000 */
.L_x_90:
[----:B--2--5:R-:W-:Y:S01]  /*3ae0*/  HADD2.F32 R125, -RZ, R20.H0_H0 ;  /* 0x20000014ff7d7230 */ /* 0x024fe20000004100 */
[----:B------:R-:W-:Y:S01]  /*3af0*/  ULOP3.LUT UR20, UR22, 0x10, URZ, 0xfc, !UPT ;  /* 0x0000001016147892 */ /* 0x000fe2000f8efc3f */
[----:B------:R-:W-:-:S03]  /*3b00*/  ISETP.GT.AND P6, PT, R10, 0x8, PT ;  /* 0x000000080a00780c */ /* 0x000fc60003fc4270 */
[----:B------:R-:W-:-:S04]  /*3b10*/  FMUL R16, R125, R14 ;  /* 0x0000000e7d107220 */ /* 0x000fc80000400000 */
[----:B------:R-:W-:Y:S01]  /*3b20*/  FFMA R16, R91, R11, R16 ;  /* 0x0000000b5b107223 */ /* 0x000fe20000000010 */
[----:B------:R-:W-:-:S04]  /*3b30*/  LOP3.LUT R91, R17, 0x20, RZ, 0xfc, !PT ;  /* 0x00000020115b7812 */ /* 0x000fc800078efcff */
[----:B------:R-:W-:-:S05]  /*3b40*/  F2FP.F16.F32.PACK_AB R16, RZ, R16 ;  /* 0x00000010ff10723e */ /* 0x000fca00000000ff */
[----:B------:R2:W-:Y:S01]  /*3b50*/  @P5 STG.E.U16 desc[UR12][R132.64], R16 ;  /* 0x0000001084005986 */ /* 0x0005e2000c10150c */
[----:B------:R-:W-:-:S05]  /*3b60*/  IADD3 R130, P5, R91, R2, RZ ;  /* 0x000000025b827210 */ /* 0x000fca0007fbe0ff */
[----:B------:R-:W-:Y:S01]  /*3b70*/  IMAD.X R131, R21, 0x1, R3, P5 ;  /* 0x0000000115837824 */ /* 0x000fe200028e0603 */
[----:B------:R-:W-:-:S04]  /*3b80*/  IADD3 R134, P5, R4, UR20, RZ ;  /* 0x0000001404867c10 */ /* 0x000fc8000ffbe0ff */
[----:B------:R-:W-:Y:S02]  /*3b90*/  IADD3.X R135, R5, UR4, RZ, P5, !PT ;  /* 0x0000000405877c10 */ /* 0x000fe4000affe4ff */
[----:B------:R-:W-:-:S13]  /*3ba0*/  ISETP.GT.AND P5, PT, R0, 0x40, P6 ;  /* 0x000000400000780c */ /* 0x000fda00037a4270 */
[----:B------:R-:W3:Y:S01]  /*3bb0*/  @P5 LDG.E.LTC128B.U16 R20, desc[UR12][R134.64] ;  /* 0x0000000c86145981 */ /* 0x000ee2000c1e1520 */
[----:B------:R-:W-:Y:S01]  /*3bc0*/  ULOP3.LUT UR19, UR22, 0x12, URZ, 0xfc, !UPT ;  /* 0x0000001216137892 */ /* 0x000fe2000f8efc3f */
[----:B---3--:R-:W-:-:S05]  /*3bd0*/  HADD2.F32 R125, -RZ, R20.H0_H0 ;  /* 0x20000014ff7d7230 */ /* 0x008fca0000004100 */
[----:B------:R-:W-:-:S04]  /*3be0*/  FMUL R125, R125, R14 ;  /* 0x0000000e7d7d7220 */ /* 0x000fc80000400000 */
[----:B------:R-:W-:-:S05]  /*3bf0*/  FFMA R125, R92, R11, R125 ;  /* 0x0000000b5c7d7223 */ /* 0x000fca000000007d */
[----:B------:R-:W-:-:S04]  /*3c00*/  F2FP.F16.F32.PACK_AB R125, RZ, R125 ;  /* 0x0000007dff7d723e */ /* 0x000fc800000000ff */
[----:B------:R-:W-:Y:S02]  /*3c10*/  PRMT R90, R125, 0x7610, R90 ;  /* 0x000076107d5a7816 */ /* 0x000fe4000000005a */
[----:B------:R-:W-:-:S03]  /*3c20*/  LOP3.LUT R125, R17, 0x22, RZ, 0xfc, !PT ;  /* 0x00000022117d7812 */ /* 0x000fc600078efcff */
[----:B------:R3:W-:Y:S01]  /*3c30*/  @P5 STG.E.U16 desc[UR12][R126.64], R90 ;  /* 0x0000005a7e005986 */ /* 0x0007e2000c10150c */
[----:B--2---:R-:W-:-:S05]  /*3c40*/  IADD3 R132, P5, R125, R2, RZ ;  /* 0x000000027d847210 */ /* 0x004fca0007fbe0ff */
[----:B------:R-:W-:Y:S01]  /*3c50*/  IMAD.X R133, R21, 0x1, R3, P5 ;  /* 0x0000000115857824 */ /* 0x000fe200028e0603 */
[----:B------:R-:W-:-:S04]  /*3c60*/  IADD3 R134, P5, R4, UR19, RZ ;  /* 0x0000001304867c10 */ /* 0x000fc8000ffbe0ff */
[----:B------:R-:W-:Y:S02]  /*3c70*/  IADD3.X R135, R5, UR4, RZ, P5, !PT ;  /* 0x0000000405877c10 */ /* 0x000fe4000affe4ff */
[----:B------:R-:W-:-:S04]  /*3c80*/  ISETP.GT.AND P5, PT, R10, 0x9, PT ;  /* 0x000000090a00780c */ /* 0x000fc80003fa4270 */
[----:B------:R-:W-:-:S13]  /*3c90*/  ISETP.GT.AND P5, PT, R0, 0x40, P5 ;  /* 0x000000400000780c */ /* 0x000fda0002fa4270 */
[----:B------:R-:W2:Y:S01]  /*3ca0*/  @P5 LDG.E.LTC128B.U16 R20, desc[UR12][R134.64] ;  /* 0x0000000c86145981 */ /* 0x000ea2000c1e1520 */
[----:B------:R-:W-:Y:S01]  /*3cb0*/  BSSY B0, `(.L_x_92) ;  /* 0x000000d000007945 */ /* 0x000fe20003800000 */
[----:B--2---:R-:W-:-:S05]  /*3cc0*/  HADD2.F32 R137, -RZ, R20.H0_H0 ;  /* 0x20000014ff897230 */ /* 0x004fca0000004100 */
[----:B------:R-:W-:-:S04]  /*3cd0*/  FMUL R16, R137, R14 ;  /* 0x0000000e89107220 */ /* 0x000fc80000400000 */
[----:B------:R-:W-:-:S05]  /*3ce0*/  FFMA R16, R93, R11, R16 ;  /* 0x0000000b5d107223 */ /* 0x000fca0000000010 */
[----:B------:R-:W-:-:S05]  /*3cf0*/  F2FP.F16.F32.PACK_AB R16, RZ, R16 ;  /* 0x00000010ff10723e */ /* 0x000fca00000000ff */
[----:B------:R2:W-:Y:S01]  /*3d00*/  @P5 STG.E.U16 desc[UR12][R128.64], R16 ;  /* 0x0000001080005986 */ /* 0x0005e2000c10150c */
[----:B---3--:R-:W-:-:S05]  /*3d10*/  IADD3 R126, P5, R123, R6, RZ ;  /* 0x000000067b7e7210 */ /* 0x008fca0007fbe0ff */
[----:B------:R-:W-:Y:S01]  /*3d20*/  IMAD.X R127, R21, 0x1, R7, P5 ;  /* 0x00000001157f7824 */ /* 0x000fe200028e0607 */
[----:B------:R-:W-:-:S13]  /*3d30*/  ISETP.GT.AND P5, PT, R0, 0x48, P6 ;  /* 0x000000480000780c */ /* 0x000fda00037a4270 */
[----:B--2---:R-:W-:Y:S05]  /*3d40*/  @!P5 BRA `(.L_x_93) ;  /* 0x00000000000cd947 */ /* 0x004fea0003800000 */
[----:B------:R-:W-:-:S04]  /*3d50*/  IADD3 R92, P6, R8, UR20, RZ ;  /* 0x00000014085c7c10 */ /* 0x000fc8000ffde0ff */
[----:B------:R-:W-:-:S05]  /*3d60*/  IADD3.X R93, R9, UR4, RZ, P6, !PT ;  /* 0x00000004095d7c10 */ /* 0x000fca000b7fe4ff */
[----:B------:R2:W5:Y:S04]  /*3d70*/  LDG.E.LTC128B.U16 R20, desc[UR12][R92.64] ;  /* 0x0000000c5c147981 */ /* 0x000568000c1e1520 */
.L_x_93:
[----:B------:R-:W-:Y:S05]  /*3d80*/  BSYNC B0 ;  /* 0x0000000000007941 */ /* 0x000fea0003800000 */
.L_x_92:
[----:B--2--5:R-:W-:Y:S01]  /*3d90*/  HADD2.F32 R93, -RZ, R20.H0_H0 ;  /* 0x20000014ff5d7230 */ /* 0x024fe20000004100 */
[----:B------:R-:W-:Y:S01]  /*3da0*/  ISETP.GT.AND P6, PT, R10, 0x9, PT ;  /* 0x000000090a00780c */ /* 0x000fe20003fc4270 */
[----:B------:R-:W-:Y:S03]  /*3db0*/  BSSY B0, `(.L_x_94) ;  /* 0x000000c000007945 */ /* 0x000fe60003800000 */
        /* <DEDUP_REMOVED lines=11> */
.L_x_95:
[----:B------:R-:W-:Y:S05]  /*3e70*/  BSYNC B0 ;  /* 0x0000000000007941 */ /* 0x000fea0003800000 */
.L_x_94:
[----:B--2--5:R-:W-:Y:S01]  /*3e80*/  HADD2.F32 R93, -RZ, R20.H0_H0 ;  /* 0x20000014ff5d7230 */ /* 0x024fe20000004100 */
[----:B------:R-:W-:Y:S01]  /*3e90*/  ULOP3.LUT UR18, UR22, 0x20, URZ, 0xfc, !UPT ;  /* 0x0000002016127892 */ /* 0x000fe2000f8efc3f */
[----:B------:R-:W-:-:S03]  /*3ea0*/  ISETP.GT.AND P6, PT, R10, 0x10, PT ;  /* 0x000000100a00780c */ /* 0x000fc60003fc4270 */
[----:B------:R-:W-:Y:S01]  /*3eb0*/  FMUL R16, R93, R14 ;  /* 0x0000000e5d107220 */ /* 0x000fe20000400000 */
[----:B------:R-:W-:-:S03]  /*3ec0*/  LOP3.LUT R93, R17, 0x30, RZ, 0xfc, !PT ;  /* 0x00000030115d7812 */ /* 0x000fc600078efcff */
[----:B------:R-:W-:-:S05]  /*3ed0*/  FFMA R16, R95, R11, R16 ;  /* 0x0000000b5f107223 */ /* 0x000fca0000000010 */
        /* <DEDUP_REMOVED lines=36> */
.L_x_97:
[----:B------:R-:W-:Y:S05]  /*4120*/  BSYNC B0 ;  /* 0x0000000000007941 */ /* 0x000fea0003800000 */
.L_x_96:
        /* <DEDUP_REMOVED lines=14> */
.L_x_99:
[----:B------:R-:W-:Y:S05]  /*4210*/  BSYNC B0 ;  /* 0x0000000000007941 */ /* 0x000fea0003800000 */
.L_x_98:
        /* <DEDUP_REMOVED lines=42> */
.L_x_101:
[----:B------:R-:W-:Y:S05]  /*44c0*/  BSYNC B0 ;  /* 0x0000000000007941 */ /* 0x000fea0003800000 */
.L_x_100:
        /* <DEDUP_REMOVED lines=14> */
.L_x_103:
[----:B------:R-:W-:Y:S05]  /*45b0*/  BSYNC B0 ;  /* 0x0000000000007941 */ /* 0x000fea0003800000 */
.L_x_102:
        /* <DEDUP_REMOVED lines=42> */
.L_x_105:
[----:B------:R-:W-:Y:S05]  /*4860*/  BSYNC B0 ;  /* 0x0000000000007941 */ /* 0x000fea0003800000 */
.L_x_104:
        /* <DEDUP_REMOVED lines=14> */
.L_x_107:
[----:B------:R-:W-:Y:S05]  /*4950*/  BSYNC B0 ;  /* 0x0000000000007941 */ /* 0x000fea0003800000 */
.L_x_106:
        /* <DEDUP_REMOVED lines=41> */
.L_x_109:
[----:B------:R-:W-:Y:S05]  /*4bf0*/  BSYNC B0 ;  /* 0x0000000000007941 */ /* 0x000fea0003800000 */
.L_x_108:
[----:B--2--5:R-:W-:Y:S01]  /*4c00*/  HADD2.F32 R109, -RZ, R20.H0_H0 ;  /* 0x20000014ff6d7230 */ /* 0x024fe20000004100 */
        /* <DEDUP_REMOVED lines=12> */
.L_x_111:
[----:B------:R-:W-:Y:S05]  /*4cd0*/  BSYNC B0 ;  /* 0x0000000000007941 */ /* 0x000fea0003800000 */
.L_x_110:
[----:B--2--5:R-:W-:Y:S01]  /*4ce0*/  HADD2.F32 R109, -RZ, R20.H0_H0 ;  /* 0x20000014ff6d7230 */ /* 0x024fe20000004100 */
[----:B------:R-:W-:-:S04]  /*4cf0*/  ULOP3.LUT UR8, UR22, 0x60, URZ, 0xfc, !UPT ;  /* 0x0000006016087892 */ /* 0x000fc8000f8efc3f */
        /* <DEDUP_REMOVED lines=31> */
[----:B------:R-:W-:-:S05]  /*4ef0*/  IADD3 R112, P5, R105, R6, RZ ;  /* 0x0000000669707210 */ /* 0x000fca0007fbe0ff */
[----:B------:R-:W-:Y:S01]  /*4f00*/  IMAD.X R113, R21, 0x1, R7, P5 ;  /* 0x0000000115717824 */ /* 0x000fe200028e0607 */
[----:B------:R-:W-:-:S13]  /*4f10*/  ISETP.GT.AND P5, PT, R0, 0x48, P3 ;  /* 0x000000480000780c */ /* 0x000fda0001fa4270 */
[----:B---3--:R-:W-:Y:S05]  /*4f20*/  @!P5 BRA `(.L_x_113) ;  /* 0x00000000000cd947 */ /* 0x008fea0003800000 */
[----:B------:R-:W-:-:S04]  /*4f30*/  IADD3 R2, P6, R8, UR8, RZ ;  /* 0x0000000808027c10 */ /* 0x000fc8000ffde0ff */
[----:B------:R-:W-:-:S05]  /*4f40*/  IADD3.X R3, R9, UR4, RZ, P6, !PT ;  /* 0x0000000409037c10 */ /* 0x000fca000b7fe4ff */
[----:B------:R2:W5:Y:S04]  /*4f50*/  LDG.E.LTC128B.U16 R20, desc[UR12][R2.64] ;  /* 0x0000000c02147981 */ /* 0x000568000c1e1520 */
.L_x_113:
[----:B------:R-:W-:Y:S05]  /*4f60*/  BSYNC B0 ;  /* 0x0000000000007941 */ /* 0x000fea0003800000 */
.L_x_112:
        /* <DEDUP_REMOVED lines=13> */
.L_x_115:
[----:B------:R-:W-:Y:S05]  /*5040*/  BSYNC B0 ;  /* 0x0000000000007941 */ /* 0x000fea0003800000 */
.L_x_114:
[----:B--2--5:R-:W-:Y:S01]  /*5050*/  HADD2.F32 R3, -RZ, R20.H0_H0 ;  /* 0x20000014ff037230 */ /* 0x024fe20000004100 */
[----:B------:R-:W-:-:S04]  /*5060*/  ULOP3.LUT UR6, UR22, 0x70, URZ, 0xfc, !UPT ;  /* 0x0000007016067892 */ /* 0x000fc8000f8efc3f */
        /* <DEDUP_REMOVED lines=8> */
[----:B--2---:R-:W-:Y:S02]  /*50f0*/  IADD3.X R3, R5, UR4, RZ, P5, !PT ;  /* 0x0000000405037c10 */ /* 0x004fe4000affe4ff */
[----:B------:R-:W-:-:S13]  /*5100*/  ISETP.GT.AND P5, PT, R0, 0x40, P1 ;  /* 0x000000400000780c */ /* 0x000fda0000fa4270 */
[----:B------:R-:W2:Y:S01]  /*5110*/  @P5 LDG.E.LTC128B.U16 R20, desc[UR12][R2.64] ;  /* 0x0000000c02145981 */ /* 0x000ea2000c1e1520 */
[----:B------:R-:W-:Y:S01]  /*5120*/  ULOP3.LUT UR5, UR22, 0x72, URZ, 0xfc, !UPT ;  /* 0x0000007216057892 */ /* 0x000fe2000f8efc3f */
[----:B--2---:R-:W-:-:S05]  /*5130*/  HADD2.F32 R115, -RZ, R20.H0_H0 ;  /* 0x20000014ff737230 */ /* 0x004fca0000004100 */
[----:B------:R-:W-:-:S04]  /*5140*/  FMUL R115, R115, R14 ;  /* 0x0000000e73737220 */ /* 0x000fc80000400000 */
[----:B------:R-:W-:-:S05]  /*5150*/  FFMA R115, R116, R11, R115 ;  /* 0x0000000b74737223 */ /* 0x000fca0000000073 */
[----:B------:R-:W-:-:S05]  /*5160*/  F2FP.F16.F32.PACK_AB R115, RZ, R115 ;  /* 0x00000073ff73723e */ /* 0x000fca00000000ff */
[----:B------:R-:W-:Y:S01]  /*5170*/  @P5 STG.E.U16 desc[UR12][R126.64], R115 ;  /* 0x000000737e005986 */ /* 0x000fe2000c10150c */
[----:B------:R-:W-:-:S05]  /*5180*/  IADD3 R6, P5, R111, R6, RZ ;  /* 0x000000066f067210 */ /* 0x000fca0007fbe0ff */
[----:B------:R-:W-:Y:S01]  /*5190*/  IMAD.X R7, R21, 0x1, R7, P5 ;  /* 0x0000000115077824 */ /* 0x000fe200028e0607 */
[----:B----4-:R-:W-:-:S04]  /*51a0*/  IADD3 R4, P5, R4, UR5, RZ ;  /* 0x0000000504047c10 */ /* 0x010fc8000ffbe0ff */
[----:B------:R-:W-:Y:S02]  /*51b0*/  IADD3.X R5, R5, UR4, RZ, P5, !PT ;  /* 0x0000000405057c10 */ /* 0x000fe4000affe4ff */
[----:B------:R-:W-:-:S13]  /*51c0*/  ISETP.GT.AND P5, PT, R0, 0x40, P0 ;  /* 0x000000400000780c */ /* 0x000fda00007a4270 */
[----:B------:R-:W2:Y:S01]  /*51d0*/  @P5 LDG.E.LTC128B.U16 R20, desc[UR12][R4.64] ;  /* 0x0000000c04145981 */ /* 0x000ea2000c1e1520 */
[----:B------:R-:W-:Y:S01]  /*51e0*/  BSSY B0, `(.L_x_116) ;  /* 0x000000e000007945 */ /* 0x000fe20003800000 */
[----:B--2---:R-:W-:-:S05]  /*51f0*/  HADD2.F32 R3, -RZ, R20.H0_H0 ;  /* 0x20000014ff037230 */ /* 0x004fca0000004100 */
[----:B------:R-:W-:-:S04]  /*5200*/  FMUL R2, R3, R14 ;  /* 0x0000000e03027220 */ /* 0x000fc80000400000 */
[----:B------:R-:W-:-:S05]  /*5210*/  FFMA R2, R117, R11, R2 ;  /* 0x0000000b75027223 */ /* 0x000fca0000000002 */
[----:B------:R-:W-:-:S04]  /*5220*/  F2FP.F16.F32.PACK_AB R2, RZ, R2 ;  /* 0x00000002ff02723e */ /* 0x000fc800000000ff */
[----:B------:R-:W-:-:S05]  /*5230*/  PRMT R3, R2, 0x7610, R3 ;  /* 0x0000761002037816 */ /* 0x000fca0000000003 */
[----:B------:R2:W-:Y:S01]  /*5240*/  @P5 STG.E.U16 desc[UR12][R128.64], R3 ;  /* 0x0000000380005986 */ /* 0x0005e2000c10150c */
[----:B------:R-:W-:-:S05]  /*5250*/  IADD3 R2, P5, R12, R17, RZ ;  /* 0x000000110c027210 */ /* 0x000fca0007fbe0ff */
[----:B--2---:R-:W-:Y:S01]  /*5260*/  IMAD.X R3, R13, 0x1, R21, P5 ;  /* 0x000000010d037824 */ /* 0x004fe200028e0615 */
[----:B------:R-:W-:-:S13]  /*5270*/  ISETP.GT.AND P5, PT, R0, 0x48, P1 ;  /* 0x000000480000780c */ /* 0x000fda0000fa4270 */
[----:B------:R-:W-:Y:S05]  /*5280*/  @!P5 BRA `(.L_x_117) ;  /* 0x00000000000cd947 */ /* 0x000fea0003800000 */
[----:B------:R-:W-:-:S04]  /*5290*/  IADD3 R4, P6, R8, UR6, RZ ;  /* 0x0000000608047c10 */ /* 0x000fc8000ffde0ff */
[----:B------:R-:W-:-:S05]  /*52a0*/  IADD3.X R5, R9, UR4, RZ, P6, !PT ;  /* 0x0000000409057c10 */ /* 0x000fca000b7fe4ff */
[----:B------:R2:W5:Y:S04]  /*52b0*/  LDG.E.LTC128B.U16 R20, desc[UR12][R4.64] ;  /* 0x0000000c04147981 */ /* 0x000568000c1e1520 */
.L_x_117:
[----:B------:R-:W-:Y:S05]  /*52c0*/  BSYNC B0 ;  /* 0x0000000000007941 */ /* 0x000fea0003800000 */
.L_x_116:
        /* <DEDUP_REMOVED lines=8> */
[----:B------:R-:W-:-:S04]  /*5350*/  IADD3 R4, P5, R8, UR5, RZ ;  /* 0x0000000508047c10 */ /* 0x000fc8000ffbe0ff */
[----:B--2---:R-:W-:Y:S02]  /*5360*/  IADD3.X R5, R9, UR4, RZ, P5, !PT ;  /* 0x0000000409057c10 */ /* 0x004fe4000affe4ff */
[----:B------:R-:W-:-:S13]  /*5370*/  ISETP.GT.AND P5, PT, R0, 0x48, P0 ;  /* 0x000000480000780c */ /* 0x000fda00007a4270 */
[----:B------:R-:W-:Y:S05]  /*5380*/  @!P5 BRA `(.L_x_119) ;  /* 0x000000000004d947 */ /* 0x000fea0003800000 */
[----:B------:R2:W5:Y:S02]  /*5390*/  LDG.E.LTC128B.U16 R20, desc[UR12][R4.64] ;  /* 0x0000000c04147981 */ /* 0x000564000c1e1520 */
.L_x_119:
[----:B------:R-:W-:Y:S05]  /*53a0*/  BSYNC B0 ;  /* 0x0000000000007941 */ /* 0x000fea0003800000 */
.L_x_118:
[----:B--2--5:R-:W-:Y:S01]  /*53b0*/  HADD2.F32 R5, -RZ, R20.H0_H0 ;  /* 0x20000014ff057230 */ /* 0x024fe20000004100 */
[----:B------:R-:W-:Y:S01]  /*53c0*/  ISETP.GT.AND P6, PT, R10, RZ, PT ;  /* 0x000000ff0a00720c */ /* 0x000fe20003fc4270 */
[----:B------:R-:W-:Y:S03]  /*53d0*/  BSSY B0, `(.L_x_120) ;  /* 0x000000d000007945 */ /* 0x000fe60003800000 */
        /* <DEDUP_REMOVED lines=12> */
.L_x_121:
[----:B------:R-:W-:Y:S05]  /*54a0*/  BSYNC B0 ;  /* 0x0000000000007941 */ /* 0x000fea0003800000 */
.L_x_120:
[----:B-----5:R-:W-:Y:S01]  /*54b0*/  HADD2.F32 R7, -RZ, R20.H0_H0 ;  /* 0x20000014ff077230 */ /* 0x020fe20000004100 */
        /* <DEDUP_REMOVED lines=13> */
.L_x_123:
[----:B------:R-:W-:Y:S05]  /*5590*/  BSYNC B0 ;  /* 0x0000000000007941 */ /* 0x000fea0003800000 */
.L_x_122:
[----:B---3-5:R-:W-:Y:S01]  /*55a0*/  HADD2.F32 R7, -RZ, R20.H0_H0 ;  /* 0x20000014ff077230 */ /* 0x028fe20000004100 */
        /* <DEDUP_REMOVED lines=8> */
[----:B---3--:R-:W-:Y:S01]  /*5630*/  IMAD.X R7, R89, 0x1, R21, P5 ;  /* 0x0000000159077824 */ /* 0x008fe200028e0615 */
[----:B0-----:R-:W-:-:S04]  /*5640*/  IADD3 R8, P5, R22, UR22, RZ ;  /* 0x0000001616087c10 */ /* 0x001fc8000ffbe0ff */
[----:B------:R-:W-:Y:S02]  /*5650*/  IADD3.X R9, R23, UR4, RZ, P5, !PT ;  /* 0x0000000417097c10 */ /* 0x000fe4000affe4ff */
[----:B------:R-:W-:-:S13]  /*5660*/  ISETP.GT.AND P5, PT, R0, 0x88, P6 ;  /* 0x000000880000780c */ /* 0x000fda00037a4270 */
[----:B------:R-:W-:Y:S05]  /*5670*/  @!P5 BRA `(.L_x_125) ;  /* 0x000000000004d947 */ /* 0x000fea0003800000 */
[----:B------:R0:W5:Y:S02]  /*5680*/  LDG.E.LTC128B.U16 R20, desc[UR12][R8.64] ;  /* 0x0000000c08147981 */ /* 0x000164000c1e1520 */
.L_x_125:
[----:B------:R-:W-:Y:S05]  /*5690*/  BSYNC B0 ;  /* 0x0000000000007941 */ /* 0x000fea0003800000 */
.L_x_124:
        /* <DEDUP_REMOVED lines=14> */
.L_x_127:
[----:B------:R-:W-:Y:S05]  /*5780*/  BSYNC B0 ;  /* 0x0000000000007941 */ /* 0x000fea0003800000 */
.L_x_126:
[----:B---3-5:R-:W-:Y:S01]  /*5790*/  HADD2.F32 R57, -RZ, R20.H0_H0 ;  /* 0x20000014ff397230 */ /* 0x028fe20000004100 */
        /* <DEDUP_REMOVED lines=13> */
.L_x_129:
[----:B------:R-:W-:Y:S05]  /*5870*/  BSYNC B0 ;  /* 0x0000000000007941 */ /* 0x000fea0003800000 */
.L_x_128:
        /* <DEDUP_REMOVED lines=8> */
[----:B---3--:R-:W-:Y:S01]  /*5900*/  IMAD.X R59, R13, 0x1, R21, P5 ;  /* 0x000000010d3b7824 */ /* 0x008fe200028e0615 */
[----:B------:R-:W-:-:S13]  /*5910*/  ISETP.GT.AND P5, PT, R0, 0x80, P6 ;  /* 0x000000800000780c */ /* 0x000fda00037a4270 */
[----:B------:R-:W-:Y:S05]  /*5920*/  @!P5 BRA `(.L_x_131) ;  /* 0x00000000000cd947 */ /* 0x000fea0003800000 */
[----:B------:R-:W-:-:S04]  /*5930*/  IADD3 R112, P6, R18, UR19, RZ ;  /* 0x0000001312707c10 */ /* 0x000fc8000ffde0ff */
[----:B------:R-:W-:-:S05]  /*5940*/  IADD3.X R113, R19, UR4, RZ, P6, !PT ;  /* 0x0000000413717c10 */ /* 0x000fca000b7fe4ff */
[----:B------:R3:W5:Y:S04]  /*5950*/  LDG.E.LTC128B.U16 R20, desc[UR12][R112.64] ;  /* 0x0000000c70147981 */ /* 0x000768000c1e1520 */
.L_x_131:
[----:B------:R-:W-:Y:S05]  /*5960*/  BSYNC B0 ;  /* 0x0000000000007941 */ /* 0x000fea0003800000 */
.L_x_130:
        /* <DEDUP_REMOVED lines=14> */
.L_x_133:
[----:B------:R-:W-:Y:S05]  /*5a50*/  BSYNC B0 ;  /* 0x0000000000007941 */ /* 0x000fea0003800000 */
.L_x_132:
        /* <DEDUP_REMOVED lines=14> */
.L_x_135:
[----:B------:R-:W-:Y:S05]  /*5b40*/  BSYNC B0 ;  /* 0x0000000000007941 */ /* 0x000fea0003800000 */
.L_x_134:
        /* <DEDUP_REMOVED lines=14> */
.L_x_137:
[----:B------:R-:W-:Y:S05]  /*5c30*/  BSYNC B0 ;  /* 0x0000000000007941 */ /* 0x000fea0003800000 */
.L_x_136:
        /* <DEDUP_REMOVED lines=14> */
.L_x_139:
[----:B------:R-:W-:Y:S05]  /*5d20*/  BSYNC B0 ;  /* 0x0000000000007941 */ /* 0x000fea0003800000 */
.L_x_138:
        /* <DEDUP_REMOVED lines=14> */
.L_x_141:
[----:B------:R-:W-:Y:S05]  /*5e10*/  BSYNC B0 ;  /* 0x0000000000007941 */ /* 0x000fea0003800000 */
.L_x_140:
        /* <DEDUP_REMOVED lines=14> */
.L_x_143:
[----:B------:R-:W-:Y:S05]  /*5f00*/  BSYNC B0 ;  /* 0x0000000000007941 */ /* 0x000fea0003800000 */
.L_x_142:
        /* <DEDUP_REMOVED lines=14> */
.L_x_145:
[----:B------:R-:W-:Y:S05]  /*5ff0*/  BSYNC B0 ;  /* 0x0000000000007941 */ /* 0x000fea0003800000 */
.L_x_144:
        /* <DEDUP_REMOVED lines=14> */
.L_x_147:
[----:B------:R-:W-:Y:S05]  /*60e0*/  BSYNC B0 ;  /* 0x0000000000007941 */ /* 0x000fea0003800000 */
.L_x_146:
        /* <DEDUP_REMOVED lines=14> */
.L_x_149:
[----:B------:R-:W-:Y:S05]  /*61d0*/  BSYNC B0 ;  /* 0x0000000000007941 */ /* 0x000fea0003800000 */
.L_x_148:
        /* <DEDUP_REMOVED lines=14> */
.L_x_151:
[----:B------:R-:W-:Y:S05]  /*62c0*/  BSYNC B0 ;  /* 0x0000000000007941 */ /* 0x000fea0003800000 */
.L_x_150:
        /* <DEDUP_REMOVED lines=14> */
.L_x_153:
[----:B------:R-:W-:Y:S05]  /*63b0*/  BSYNC B0 ;  /* 0x0000000000007941 */ /* 0x000fea0003800000 */
.L_x_152:
        /* <DEDUP_REMOVED lines=14> */
.L_x_155:
[----:B------:R-:W-:Y:S05]  /*64a0*/  BSYNC B0 ;  /* 0x0000000000007941 */ /* 0x000fea0003800000 */
.L_x_154:
        /* <DEDUP_REMOVED lines=14> */
.L_x_157:
[----:B------:R-:W-:Y:S05]  /*6590*/  BSYNC B0 ;  /* 0x0000000000007941 */ /* 0x000fea0003800000 */
.L_x_156:
        /* <DEDUP_REMOVED lines=14> */
.L_x_159:
[----:B------:R-:W-:Y:S05]  /*6680*/  BSYNC B0 ;  /* 0x0000000000007941 */ /* 0x000fea0003800000 */
.L_x_158:
        /* <DEDUP_REMOVED lines=14> */
.L_x_161:
[----:B------:R-:W-:Y:S05]  /*6770*/  BSYNC B0 ;  /* 0x0000000000007941 */ /* 0x000fea0003800000 */
.L_x_160:
[----:B---3-5:R-:W-:Y:S01]  /*6780*/  HADD2.F32 R59, -RZ, R20.H0_H0 ;  /* 0x20000014ff3b7230 */ /* 0x028fe20000004100 */
[----:B------:R-:W-:Y:S04]  /*6790*/  BSSY B0, `(.L_x_162) ;  /* 0x000000c000007945 */ /* 0x000fe80003800000 */
        /* <DEDUP_REMOVED lines=11> */
.L_x_163:
[----:B------:R-:W-:Y:S05]  /*6850*/  BSYNC B0 ;  /* 0x0000000000007941 */ /* 0x000fea0003800000 */
.L_x_162:
        /* <DEDUP_REMOVED lines=14> */
.L_x_165:
[----:B------:R-:W-:Y:S05]  /*6940*/  BSYNC B0 ;  /* 0x0000000000007941 */ /* 0x000fea0003800000 */
.L_x_164:
[----:B---3-5:R-:W-:Y:S01]  /*6950*/  HADD2.F32 R61, -RZ, R20.H0_H0 ;  /* 0x20000014ff3d7230 */ /* 0x028fe20000004100 */
        /* <DEDUP_REMOVED lines=12> */
.L_x_167:
[----:B------:R-:W-:Y:S05]  /*6a20*/  BSYNC B0 ;  /* 0x0000000000007941 */ /* 0x000fea0003800000 */
.L_x_166:
        /* <DEDUP_REMOVED lines=13> */
.L_x_169:
[----:B------:R-:W-:Y:S05]  /*6b00*/  BSYNC B0 ;  /* 0x0000000000007941 */ /* 0x000fea0003800000 */
.L_x_168:
        /* <DEDUP_REMOVED lines=13> */
.L_x_171:
[----:B------:R-:W-:Y:S05]  /*6be0*/  BSYNC B0 ;  /* 0x0000000000007941 */ /* 0x000fea0003800000 */
.L_x_170:
        /* <DEDUP_REMOVED lines=13> */
.L_x_173:
[----:B------:R-:W-:Y:S05]  /*6cc0*/  BSYNC B0 ;  /* 0x0000000000007941 */ /* 0x000fea0003800000 */
.L_x_172:
        /* <DEDUP_REMOVED lines=13> */
.L_x_175:
[----:B------:R-:W-:Y:S05]  /*6da0*/  BSYNC B0 ;  /* 0x0000000000007941 */ /* 0x000fea0003800000 */
.L_x_174:
        /* <DEDUP_REMOVED lines=13> */
.L_x_177:
[----:B------:R-:W-:Y:S05]  /*6e80*/  BSYNC B0 ;  /* 0x0000000000007941 */ /* 0x000fea0003800000 */
.L_x_176:
        /* <DEDUP_REMOVED lines=8> */
[----:B------:R-:W-:-:S04]  /*6f10*/  IADD3 R18, P5, R18, UR5, RZ ;  /* 0x0000000512127c10 */ /* 0x000fc8000ffbe0ff */
[----:B------:R-:W-:Y:S02]  /*6f20*/  IADD3.X R19, R19, UR4, RZ, P5, !PT ;  /* 0x0000000413137c10 */ /* 0x000fe4000affe4ff */
[----:B------:R-:W-:-:S13]  /*6f30*/  ISETP.GT.AND P5, PT, R0, 0x80, P0 ;  /* 0x000000800000780c */ /* 0x000fda00007a4270 */
[----:B------:R-:W-:Y:S05]  /*6f40*/  @!P5 BRA `(.L_x_179) ;  /* 0x000000000004d947 */ /* 0x000fea0003800000 */
[----:B------:R3:W5:Y:S02]  /*6f50*/  LDG.E.LTC128B.U16 R20, desc[UR12][R18.64] ;  /* 0x0000000c12147981 */ /* 0x000764000c1e1520 */
.L_x_179:
[----:B------:R-:W-:Y:S05]  /*6f60*/  BSYNC B0 ;  /* 0x0000000000007941 */ /* 0x000fea0003800000 */
.L_x_178:
        /* <DEDUP_REMOVED lines=13> */
.L_x_181:
[----:B------:R-:W-:Y:S05]  /*7040*/  BSYNC B0 ;  /* 0x0000000000007941 */ /* 0x000fea0003800000 */
.L_x_180:
        /* <DEDUP_REMOVED lines=9> */
[----:B---3--:R-:W-:Y:S02]  /*70e0*/  IADD3.X R13, R23, UR4, RZ, P5, !PT ;  /* 0x00000004170d7c10 */ /* 0x008fe4000affe4ff */
[----:B------:R-:W-:-:S13]  /*70f0*/  ISETP.GT.AND P5, PT, R0, 0x88, P0 ;  /* 0x000000880000780c */ /* 0x000fda00007a4270 */
[----:B------:R-:W-:Y:S05]  /*7100*/  @!P5 BRA `(.L_x_183) ;  /* 0x000000000004d947 */ /* 0x000fea0003800000 */
[----:B------:R3:W5:Y:S02]  /*7110*/  LDG.E.LTC128B.U16 R20, desc[UR12][R12.64] ;  /* 0x0000000c0c147981 */ /* 0x000764000c1e1520 */
.L_x_183:
[----:B------:R-:W-:Y:S05]  /*7120*/  BSYNC B0 ;  /* 0x0000000000007941 */ /* 0x000fea0003800000 */
.L_x_182:
        /* <DEDUP_REMOVED lines=15> */
.L_x_185:
[----:B------:R-:W-:Y:S05]  /*7220*/  BSYNC B0 ;  /* 0x0000000000007941 */ /* 0x000fea0003800000 */
.L_x_184:
        /* <DEDUP_REMOVED lines=11> */
[----:B-1----:R-:W-:-:S04]  /*72e0*/  IADD3 R22, P6, R4, UR21, RZ ;  /* 0x0000001504167c10 */ /* 0x002fc8000ffde0ff */
[----:B------:R-:W-:-:S05]  /*72f0*/  IADD3.X R23, R5, UR4, RZ, P6, !PT ;  /* 0x0000000405177c10 */ /* 0x000fca000b7fe4ff */
[----:B------:R3:W5:Y:S04]  /*7300*/  LDG.E.LTC128B.U16 R20, desc[UR12][R22.64] ;  /* 0x0000000c16147981 */ /* 0x000768000c1e1520 */
.L_x_187:
[----:B------:R-:W-:Y:S05]  /*7310*/  BSYNC B0 ;  /* 0x0000000000007941 */ /* 0x000fea0003800000 */
.L_x_186:
[----:B-1-3-5:R-:W-:Y:S01]  /*7320*/  HADD2.F32 R23, -RZ, R20.H0_H0 ;  /* 0x20000014ff177230 */ /* 0x02afe20000004100 */
[----:B------:R-:W-:Y:S01]  /*7330*/  ISETP.GT.AND P6, PT, R10, RZ, PT ;  /* 0x000000ff0a00720c */ /* 0x000fe20003fc4270 */
[----:B------:R-:W-:Y:S03]  /*7340*/  BSSY B0, `(.L_x_188) ;  /* 0x000000e000007945 */ /* 0x000fe60003800000 */
[----:B------:R-:W-:-:S04]  /*7350*/  FMUL R16, R23, R14 ;  /* 0x0000000e17107220 */ /* 0x000fc80000400000 */
[----:B------:R-:W-:-:S05]  /*7360*/  FFMA R16, R25, R11, R16 ;  /* 0x0000000b19107223 */ /* 0x000fca0000000010 */
[----:B------:R-:W-:-:S04]  /*7370*/  F2FP.F16.F32.PACK_AB R16, RZ, R16 ;  /* 0x00000010ff10723e */ /* 0x000fc800000000ff */
[----:B------:R-:W-:Y:S02]  /*7380*/  PRMT R23, R16, 0x7610, R23 ;  /* 0x0000761010177816 */ /* 0x000fe40000000017 */
[----:B------:R-:W-:-:S03]  /*7390*/  PRMT R16, R20, 0x7610, R16 ;  /* 0x0000761014107816 */ /* 0x000fc60000000010 */
[----:B------:R1:W-:Y:S01]  /*73a0*/  @P5 STG.E.U16 desc[UR12][R60.64], R23 ;  /* 0x000000173c005986 */ /* 0x0003e2000c10150c */
[----:B------:R-:W-:-:S05]  /*73b0*/  IADD3 R22, P5, R6, R17, RZ ;  /* 0x0000001106167210 */ /* 0x000fca0007fbe0ff */
[----:B-1----:R-:W-:Y:S01]  /*73c0*/  IMAD.X R23, R7, 0x1, R21, P5 ;  /* 0x0000000107177824 */ /* 0x002fe200028e0615 */
[----:B------:R-:W-:-:S13]  /*73d0*/  ISETP.GT.AND P5, PT, R0, 0xc8, P6 ;  /* 0x000000c80000780c */ /* 0x000fda00037a4270 */
[----:B------:R-:W-:Y:S05]  /*73e0*/  @!P5 BRA `(.L_x_189) ;  /* 0x00000000000cd947 */ /* 0x000fea0003800000 */
[----:B------:R-:W-:-:S04]  /*73f0*/  IADD3 R16, P6, R8, UR22, RZ ;  /* 0x0000001608107c10 */ /* 0x000fc8000ffde0ff */
[----:B------:R-:W-:-:S05]  /*7400*/  IADD3.X R17, R9, UR4, RZ, P6, !PT ;  /* 0x0000000409117c10 */ /* 0x000fca000b7fe4ff */
[----:B------:R1:W5:Y:S04]  /*7410*/  LDG.E.LTC128B.U16 R16, desc[UR12][R16.64] ;  /* 0x0000000c10107981 */ /* 0x000368000c1e1520 */
.L_x_189:
[----:B------:R-:W-:Y:S05]  /*7420*/  BSYNC B0 ;  /* 0x0000000000007941 */ /* 0x000fea0003800000 */
.L_x_188:
[----:B-1---5:R-:W-:Y:S01]  /*7430*/  HADD2.F32 R17, -RZ, R16.H0_H0 ;  /* 0x20000010ff117230 */ /* 0x022fe20000004100 */
        /* <DEDUP_REMOVED lines=9> */
[----:B-1----:R-:W-:Y:S05]  /*74d0*/  @!P5 BRA `(.L_x_191) ;  /* 0x00000000000cd947 */ /* 0x002fea0003800000 */
[----:B------:R-:W-:-:S04]  /*74e0*/  IADD3 R16, P6, R8, UR21, RZ ;  /* 0x0000001508107c10 */ /* 0x000fc8000ffde0ff */
[----:B------:R-:W-:-:S05]  /*74f0*/  IADD3.X R17, R9, UR4, RZ, P6, !PT ;  /* 0x0000000409117c10 */ /* 0x000fca000b7fe4ff */
[----:B------:R1:W5:Y:S04]  /*7500*/  LDG.E.LTC128B.U16 R16, desc[UR12][R16.64] ;  /* 0x0000000c10107981 */ /* 0x000368000c1e1520 */
.L_x_191:
[----:B------:R-:W-:Y:S05]  /*7510*/  BSYNC B0 ;  /* 0x0000000000007941 */ /* 0x000fea0003800000 */
.L_x_190:
        /* <DEDUP_REMOVED lines=12> */
[----:B-1----:R-:W-:-:S05]  /*75e0*/  IADD3.X R17, R5, UR4, RZ, P6, !PT ;  /* 0x0000000405117c10 */ /* 0x002fca000b7fe4ff */
[----:B------:R3:W5:Y:S04]  /*75f0*/  LDG.E.LTC128B.U16 R16, desc[UR12][R16.64] ;  /* 0x0000000c10107981 */ /* 0x000768000c1e1520 */
.L_x_193:
[----:B------:R-:W-:Y:S05]  /*7600*/  BSYNC B0 ;  /* 0x0000000000007941 */ /* 0x000fea0003800000 */
.L_x_192:
[----:B-----5:R-:W-:Y:S01]  /*7610*/  HADD2.F32 R15, -RZ, R16.H0_H0 ;  /* 0x20000010ff0f7230 */ /* 0x020fe20000004100 */
[----:B------:R-:W-:Y:S01]  /*7620*/  ISETP.GT.AND P6, PT, R10, 0x9, PT ;  /* 0x000000090a00780c */ /* 0x000fe20003fc4270 */
[----:B------:R-:W-:Y:S03]  /*7630*/  BSSY B0, `(.L_x_194) ;  /* 0x000000e000007945 */ /* 0x000fe60003800000 */
[----:B------:R-:W-:-:S04]  /*7640*/  FMUL R15, R15, R14 ;  /* 0x0000000e0f0f7220 */ /* 0x000fc80000400000 */
[----:B------:R-:W-:-:S05]  /*7650*/  FFMA R15, R28, R11, R15 ;  /* 0x0000000b1c0f7223 */ /* 0x000fca000000000f */
[----:B------:R-:W-:-:S04]  /*7660*/  F2FP.F16.F32.PACK_AB R15, RZ, R15 ;  /* 0x0000000fff0f723e */ /* 0x000fc800000000ff */
[----:B-1-3--:R-:W-:Y:S02]  /*7670*/  PRMT R17, R15, 0x7610, R17 ;  /* 0x000076100f117816 */ /* 0x00afe40000000011 */
[----:B------:R-:W-:-:S03]  /*7680*/  PRMT R15, R16, 0x7610, R15 ;  /* 0x00007610100f7816 */ /* 0x000fc6000000000f */
        /* <DEDUP_REMOVED lines=8> */
.L_x_195:
[----:B------:R-:W-:Y:S05]  /*7710*/  BSYNC B0 ;  /* 0x0000000000007941 */ /* 0x000fea0003800000 */
.L_x_194:
[----:B-1---5:R-:W-:Y:S01]  /*7720*/  HADD2.F32 R13, -RZ, R15.H0_H0 ;  /* 0x2000000fff0d7230 */ /* 0x022fe20000004100 */
[----:B------:R-:W-:Y:S01]  /*7730*/  ISETP.GT.AND P6, PT, R10, 0x8, PT ;  /* 0x000000080a00780c */ /* 0x000fe20003fc4270 */
        /* <DEDUP_REMOVED lines=14> */
.L_x_197:
[----:B------:R-:W-:Y:S05]  /*7820*/  BSYNC B0 ;  /* 0x0000000000007941 */ /* 0x000fea0003800000 */
.L_x_196:
        /* <DEDUP_REMOVED lines=14> */
.L_x_199:
[----:B------:R-:W-:Y:S05]  /*7910*/  BSYNC B0 ;  /* 0x0000000000007941 */ /* 0x000fea0003800000 */
.L_x_198:
        /* <DEDUP_REMOVED lines=14> */
.L_x_201:
[----:B------:R-:W-:Y:S05]  /*7a00*/  BSYNC B0 ;  /* 0x0000000000007941 */ /* 0x000fea0003800000 */
.L_x_200:
        /* <DEDUP_REMOVED lines=14> */
.L_x_203:
[----:B------:R-:W-:Y:S05]  /*7af0*/  BSYNC B0 ;  /* 0x0000000000007941 */ /* 0x000fea0003800000 */
.L_x_202:
[----:B-1---5:R-:W-:Y:S01]  /*7b00*/  HADD2.F32 R13, -RZ, R12.H0_H0 ;  /* 0x2000000cff0d7230 */ /* 0x022fe20000004100 */
[----:B------:R-:W-:Y:S01]  /*7b10*/  ISETP.GT.AND P6, PT, R10, 0x10, PT ;  /* 0x000000100a00780c */ /* 0x000fe20003fc4270 */
        /* <DEDUP_REMOVED lines=13> */
.L_x_205:
[----:B------:R-:W-:Y:S05]  /*7bf0*/  BSYNC B0 ;  /* 0x0000000000007941 */ /* 0x000fea0003800000 */
.L_x_204:
        /* <DEDUP_REMOVED lines=14> */
.L_x_207:
[----:B------:R-:W-:Y:S05]  /*7ce0*/  BSYNC B0 ;  /* 0x0000000000007941 */ /* 0x000fea0003800000 */
.L_x_206:
        /* <DEDUP_REMOVED lines=14> */
.L_x_209:
[----:B------:R-:W-:Y:S05]  /*7dd0*/  BSYNC B0 ;  /* 0x0000000000007941 */ /* 0x000fea0003800000 */
.L_x_208:
        /* <DEDUP_REMOVED lines=14> */
.L_x_211:
[----:B------:R-:W-:Y:S05]  /*7ec0*/  BSYNC B0 ;  /* 0x0000000000007941 */ /* 0x000fea0003800000 */
.L_x_210:
        /* <DEDUP_REMOVED lines=15> */
.L_x_213:
[----:B------:R-:W-:Y:S05]  /*7fc0*/  BSYNC B0 ;  /* 0x0000000000007941 */ /* 0x000fea0003800000 */
.L_x_212:
        /* <DEDUP_REMOVED lines=14> */
.L_x_215:
[----:B------:R-:W-:Y:S05]  /*80b0*/  BSYNC B0 ;  /* 0x0000000000007941 */ /* 0x000fea0003800000 */
.L_x_214:
        /* <DEDUP_REMOVED lines=15> */
.L_x_217:
[----:B------:R-:W-:Y:S05]  /*81b0*/  BSYNC B0 ;  /* 0x0000000000007941 */ /* 0x000fea0003800000 */
.L_x_216:
        /* <DEDUP_REMOVED lines=14> */
.L_x_219:
[----:B------:R-:W-:Y:S05]  /*82a0*/  BSYNC B0 ;  /* 0x0000000000007941 */ /* 0x000fea0003800000 */
.L_x_218:
[----:B-1---5:R-:W-:Y:S01]  /*82b0*/  HADD2.F32 R13, -RZ, R12.H0_H0 ;  /* 0x2000000cff0d7230 */ /* 0x022fe20000004100 */
[----:B------:R-:W-:Y:S01]  /*82c0*/  ISETP.GT.AND P6, PT, R10, 0x20, PT ;  /* 0x000000200a00780c */ /* 0x000fe20003fc4270 */
[----:B------:R-:W-:Y:S03]  /*82d0*/  BSSY B0, `(.L_x_220) ;  /* 0x000000a000007945 */ /* 0x000fe60003800000 */
[----:B------:R-:W-:-:S04]  /*82e0*/  FMUL R20, R13, R14 ;  /* 0x0000000e0d147220 */ /* 0x000fc80000400000 */
[----:B------:R-:W-:-:S05]  /*82f0*/  FFMA R20, R41, R11, R20 ;  /* 0x0000000b29147223 */ /* 0x000fca0000000014 */
[----:B------:R-:W-:-:S05]  /*8300*/  F2FP.F16.F32.PACK_AB R20, RZ, R20 ;  /* 0x00000014ff14723e */ /* 0x000fca00000000ff */
[----:B------:R1:W-:Y:S01]  /*8310*/  @P5 STG.E.U16 desc[UR12][R24.64], R20 ;  /* 0x0000001418005986 */ /* 0x0003e2000c10150c */
[----:B------:R-:W-:-:S13]  /*8320*/  ISETP.GT.AND P5, PT, R0, 0xc8, P6 ;  /* 0x000000c80000780c */ /* 0x000fda00037a4270 */
[----:B-1----:R-:W-:Y:S05]  /*8330*/  @!P5 BRA `(.L_x_221) ;  /* 0x00000000000cd947 */ /* 0x002fea0003800000 */
[----:B------:R-:W-:-:S04]  /*8340*/  IADD3 R12, P6, R8, UR14, RZ ;  /* 0x0000000e080c7c10 */ /* 0x000fc8000ffde0ff */
[----:B------:R-:W-:-:S05]  /*8350*/  IADD3.X R13, R9, UR4, RZ, P6, !PT ;  /* 0x00000004090d7c10 */ /* 0x000fca000b7fe4ff */
[----:B------:R1:W5:Y:S04]  /*8360*/  LDG.E.LTC128B.U16 R12, desc[UR12][R12.64] ;  /* 0x0000000c0c0c7981 */ /* 0x000368000c1e1520 */
.L_x_221:
[----:B------:R-:W-:Y:S05]  /*8370*/  BSYNC B0 ;  /* 0x0000000000007941 */ /* 0x000fea0003800000 */
.L_x_220:
        /* <DEDUP_REMOVED lines=12> */
.L_x_223:
[----:B------:R-:W-:Y:S05]  /*8440*/  BSYNC B0 ;  /* 0x0000000000007941 */ /* 0x000fea0003800000 */
.L_x_222:
        /* <DEDUP_REMOVED lines=15> */
.L_x_225:
[----:B------:R-:W-:Y:S05]  /*8540*/  BSYNC B0 ;  /* 0x0000000000007941 */ /* 0x000fea0003800000 */
.L_x_224:
[----:B-1---5:R-:W-:Y:S01]  /*8550*/  HADD2.F32 R13, -RZ, R12.H0_H0 ;  /* 0x2000000cff0d7230 */ /* 0x022fe20000004100 */
        /* <DEDUP_REMOVED lines=12> */
.L_x_227:
[----:B------:R-:W-:Y:S05]  /*8620*/  BSYNC B0 ;  /* 0x0000000000007941 */ /* 0x000fea0003800000 */
.L_x_226:
[----:B-1---5:R-:W-:Y:S01]  /*8630*/  HADD2.F32 R13, -RZ, R12.H0_H0 ;  /* 0x2000000cff0d7230 */ /* 0x022fe20000004100 */
[----:B------:R-:W-:Y:S01]  /*8640*/  ISETP.GT.AND P6, PT, R10, 0x28, PT ;  /* 0x000000280a00780c */ /* 0x000fe20003fc4270 */
[----:B------:R-:W-:Y:S03]  /*8650*/  BSSY B0, `(.L_x_228) ;  /* 0x000000c000007945 */ /* 0x000fe60003800000 */
[----:B------:R-:W-:Y:S01]  /*8660*/  FMUL R10, R13, R14 ;  /* 0x0000000e0d0a7220 */ /* 0x000fe20000400000 */
[----:B------:R-:W-:-:S03]  /*8670*/  ISETP.GT.AND P6, PT, R0, 0xc8, P6 ;  /* 0x000000c80000780c */ /* 0x000fc600037c4270 */
[----:B------:R-:W-:-:S05]  /*8680*/  FFMA R10, R45, R11, R10 ;  /* 0x0000000b2d0a7223 */ /* 0x000fca000000000a */
[----:B------:R-:W-:-:S04]  /*8690*/  F2FP.F16.F32.PACK_AB R10, RZ, R10 ;  /* 0x0000000aff0a723e */ /* 0x000fc800000000ff */
[----:B------:R-:W-:Y:S02]  /*86a0*/  PRMT R13, R10, 0x7610, R13 ;  /* 0x000076100a0d7816 */ /* 0x000fe4000000000d */
[----:B------:R-:W-:-:S03]  /*86b0*/  PRMT R10, R12, 0x7610, R10 ;  /* 0x000076100c0a7816 */ /* 0x000fc6000000000a */
[----:B------:R1:W-:Y:S01]  /*86c0*/  @P5 STG.E.U16 desc[UR12][R18.64], R13 ;  /* 0x0000000d12005986 */ /* 0x0003e2000c10150c */
[----:B------:R-:W-:Y:S05]  /*86d0*/  @!P6 BRA `(.L_x_229) ;  /* 0x00000000000ce947 */ /* 0x000fea0003800000 */
[----:B------:R-:W-:-:S04]  /*86e0*/  IADD3 R12, P5, R8, UR10, RZ ;  /* 0x0000000a080c7c10 */ /* 0x000fc8000ffbe0ff */
[----:B-1----:R-:W-:-:S05]  /*86f0*/  IADD3.X R13, R9, UR4, RZ, P5, !PT ;  /* 0x00000004090d7c10 */ /* 0x002fca000affe4ff */
[----:B------:R3:W5:Y:S04]  /*8700*/  LDG.E.LTC128B.U16 R10, desc[UR12][R12.64] ;  /* 0x0000000c0c0a7981 */ /* 0x000768000c1e1520 */
.L_x_229:
[----:B------:R-:W-:Y:S05]  /*8710*/  BSYNC B0 ;  /* 0x0000000000007941 */ /* 0x000fea0003800000 */
.L_x_228:
[----:B-1-3-5:R-:W-:Y:S01]  /*8720*/  HADD2.F32 R13, -RZ, R10.H0_H0 ;  /* 0x2000000aff0d7230 */ /* 0x02afe20000004100 */
[----:B------:R-:W-:Y:S01]  /*8730*/  IADD3 R12, P5, R6, R101, RZ ;  /* 0x00000065060c7210 */ /* 0x000fe20007fbe0ff */
[----:B------:R-:W-:Y:S01]  /*8740*/  BSSY B0, `(.L_x_230) ;  /* 0x000000b000007945 */ /* 0x000fe20003800000 */
[----:B------:R-:W-:Y:S02]  /*8750*/  ISETP.GT.AND P4, PT, R0, 0xc8, P4 ;  /* 0x000000c80000780c */ /* 0x000fe40002784270 */
[----:B------:R-:W-:-:S04]  /*8760*/  FMUL R13, R13, R14 ;  /* 0x0000000e0d0d7220 */ /* 0x000fc80000400000 */
[----:B------:R-:W-:-:S05]  /*8770*/  FFMA R13, R46, R11, R13 ;  /* 0x0000000b2e0d7223 */ /* 0x000fca000000000d */
[----:B------:R-:W-:Y:S01]  /*8780*/  F2FP.F16.F32.PACK_AB R15, RZ, R13 ;  /* 0x0000000dff0f723e */ /* 0x000fe200000000ff */
[----:B------:R-:W-:-:S05]  /*8790*/  IMAD.X R13, R7, 0x1, R21, P5 ;  /* 0x00000001070d7824 */ /* 0x000fca00028e0615 */
[----:B------:R1:W-:Y:S01]  /*87a0*/  @P6 STG.E.U16 desc[UR12][R12.64], R15 ;  /* 0x0000000f0c006986 */ /* 0x0003e2000c10150c */
[----:B------:R-:W-:Y:S05]  /*87b0*/  @!P4 BRA `(.L_x_231) ;  /* 0x00000000000cc947 */ /* 0x000fea0003800000 */
[----:B-1----:R-:W-:-:S04]  /*87c0*/  IADD3 R12, P5, R8, UR9, RZ ;  /* 0x00000009080c7c10 */ /* 0x002fc8000ffbe0ff */
[----:B------:R-:W-:-:S05]  /*87d0*/  IADD3.X R13, R9, UR4, RZ, P5, !PT ;  /* 0x00000004090d7c10 */ /* 0x000fca000affe4ff */
[----:B------:R3:W5:Y:S04]  /*87e0*/  LDG.E.LTC128B.U16 R10, desc[UR12][R12.64] ;  /* 0x0000000c0c0a7981 */ /* 0x000768000c1e1520 */
.L_x_231:
[----:B------:R-:W-:Y:S05]  /*87f0*/  BSYNC B0 ;  /* 0x0000000000007941 */ /* 0x000fea0003800000 */
.L_x_230:
[----:B-1-3-5:R-:W-:Y:S01]  /*8800*/  HADD2.F32 R13, -RZ, R10.H0_H0 ;  /* 0x2000000aff0d7230 */ /* 0x02afe20000004100 */
[----:B------:R-:W-:Y:S01]  /*8810*/  ISETP.GT.AND P5, PT, R0, 0xc0, P3 ;  /* 0x000000c00000780c */ /* 0x000fe20001fa4270 */
[----:B------:R-:W-:Y:S03]  /*8820*/  BSSY B0, `(.L_x_232) ;  /* 0x000000b000007945 */ /* 0x000fe60003800000 */
[----:B------:R-:W-:-:S04]  /*8830*/  FMUL R12, R13, R14 ;  /* 0x0000000e0d0c7220 */ /* 0x000fc80000400000 */
[----:B------:R-:W-:Y:S01]  /*8840*/  FFMA R47, R47, R11, R12 ;  /* 0x0000000b2f2f7223 */ /* 0x000fe2000000000c */
[----:B------:R-:W-:-:S04]  /*8850*/  IADD3 R12, P6, R6, R103, RZ ;  /* 0x00000067060c7210 */ /* 0x000fc80007fde0ff */
[----:B------:R-:W-:Y:S01]  /*8860*/  F2FP.F16.F32.PACK_AB R47, RZ, R47 ;  /* 0x0000002fff2f723e */ /* 0x000fe200000000ff */
[----:B------:R-:W-:-:S05]  /*8870*/  IMAD.X R13, R7, 0x1, R21, P6 ;  /* 0x00000001070d7824 */ /* 0x000fca00030e0615 */
[----:B------:R1:W-:Y:S01]  /*8880*/  @P4 STG.E.U16 desc[UR12][R12.64], R47 ;  /* 0x0000002f0c004986 */ /* 0x0003e2000c10150c */
[----:B------:R-:W-:Y:S05]  /*8890*/  @!P5 BRA `(.L_x_233) ;  /* 0x00000000000cd947 */ /* 0x000fea0003800000 */
[----:B-1----:R-:W-:-:S04]  /*88a0*/  IADD3 R12, P4, R4, UR8, RZ ;  /* 0x00000008040c7c10 */ /* 0x002fc8000ff9e0ff */
[----:B------:R-:W-:-:S05]  /*88b0*/  IADD3.X R13, R5, UR4, RZ, P4, !PT ;  /* 0x00000004050d7c10 */ /* 0x000fca000a7fe4ff */
[----:B------:R3:W5:Y:S04]  /*88c0*/  LDG.E.LTC128B.U16 R10, desc[UR12][R12.64] ;  /* 0x0000000c0c0a7981 */ /* 0x000768000c1e1520 */
.L_x_233:
[----:B------:R-:W-:Y:S05]  /*88d0*/  BSYNC B0 ;  /* 0x0000000000007941 */ /* 0x000fea0003800000 */
.L_x_232:
        /* <DEDUP_REMOVED lines=13> */
.L_x_235:
[----:B------:R-:W-:Y:S05]  /*89b0*/  BSYNC B0 ;  /* 0x0000000000007941 */ /* 0x000fea0003800000 */
.L_x_234:
        /* <DEDUP_REMOVED lines=13> */
.L_x_237:
[----:B------:R-:W-:Y:S05]  /*8a90*/  BSYNC B0 ;  /* 0x0000000000007941 */ /* 0x000fea0003800000 */
.L_x_236:
        /* <DEDUP_REMOVED lines=13> */
.L_x_239:
[----:B------:R-:W-:Y:S05]  /*8b70*/  BSYNC B0 ;  /* 0x0000000000007941 */ /* 0x000fea0003800000 */
.L_x_238:
        /* <DEDUP_REMOVED lines=13> */
.L_x_241:
[----:B------:R-:W-:Y:S05]  /*8c50*/  BSYNC B0 ;  /* 0x0000000000007941 */ /* 0x000fea0003800000 */
.L_x_240:
[----:B-1-3-5:R-:W-:Y:S01]  /*8c60*/  HADD2.F32 R13, -RZ, R10.H0_H0 ;  /* 0x2000000aff0d7230 */ /* 0x02afe20000004100 */
[----:B------:R-:W-:Y:S01]  /*8c70*/  IADD3 R12, P4, R2, R109, RZ ;  /* 0x0000006d020c7210 */ /* 0x000fe20007f9e0ff */
[----:B------:R-:W-:Y:S01]  /*8c80*/  BSSY B0, `(.L_x_242) ;  /* 0x000000b000007945 */ /* 0x000fe20003800000 */
[----:B------:R-:W-:Y:S02]  /*8c90*/  ISETP.GT.AND P2, PT, R0, 0xc0, P0 ;  /* 0x000000c00000780c */ /* 0x000fe40000744270 */
[----:B------:R-:W-:-:S04]  /*8ca0*/  FMUL R13, R13, R14 ;  /* 0x0000000e0d0d7220 */ /* 0x000fc80000400000 */
[----:B------:R-:W-:-:S05]  /*8cb0*/  FFMA R13, R52, R11, R13 ;  /* 0x0000000b340d7223 */ /* 0x000fca000000000d */
[----:B------:R-:W-:Y:S01]  /*8cc0*/  F2FP.F16.F32.PACK_AB R15, RZ, R13 ;  /* 0x0000000dff0f723e */ /* 0x000fe200000000ff */
[----:B------:R-:W-:Y:S01]  /*8cd0*/  IMAD.X R13, R3, 0x1, R21, P4 ;  /* 0x00000001030d7824 */ /* 0x000fe200020e0615 */
[----:B--2---:R-:W-:-:S04]  /*8ce0*/  IADD3 R4, P4, R4, UR5, RZ ;  /* 0x0000000504047c10 */ /* 0x004fc8000ff9e0ff */
[----:B------:R1:W-:Y:S01]  /*8cf0*/  @P3 STG.E.U16 desc[UR12][R12.64], R15 ;  /* 0x0000000f0c003986 */ /* 0x0003e2000c10150c */
[----:B------:R-:W-:Y:S01]  /*8d00*/  IADD3.X R5, R5, UR4, RZ, P4, !PT ;  /* 0x0000000405057c10 */ /* 0x000fe2000a7fe4ff */
[----:B------:R-:W-:Y:S07]  /*8d10*/  @!P2 BRA `(.L_x_243) ;  /* 0x000000000004a947 */ /* 0x000fee0003800000 */
[----:B------:R2:W5:Y:S02]  /*8d20*/  LDG.E.LTC128B.U16 R10, desc[UR12][R4.64] ;  /* 0x0000000c040a7981 */ /* 0x000564000c1e1520 */
.L_x_243:
[----:B------:R-:W-:Y:S05]  /*8d30*/  BSYNC B0 ;  /* 0x0000000000007941 */ /* 0x000fea0003800000 */
.L_x_242:
[----:B--2--5:R-:W-:Y:S01]  /*8d40*/  HADD2.F32 R5, -RZ, R10.H0_H0 ;  /* 0x2000000aff057230 */ /* 0x024fe20000004100 */
[----:B------:R-:W-:Y:S01]  /*8d50*/  IADD3 R2, P3, R2, R111, RZ ;  /* 0x0000006f02027210 */ /* 0x000fe20007f7e0ff */
[----:B------:R-:W-:Y:S01]  /*8d60*/  BSSY B0, `(.L_x_244) ;  /* 0x000000b000007945 */ /* 0x000fe20003800000 */
[----:B------:R-:W-:Y:S02]  /*8d70*/  ISETP.GT.AND P1, PT, R0, 0xc8, P1 ;  /* 0x000000c80000780c */ /* 0x000fe40000f24270 */
[----:B------:R-:W-:Y:S01]  /*8d80*/  FMUL R4, R5, R14 ;  /* 0x0000000e05047220 */ /* 0x000fe20000400000 */
[----:B------:R-:W-:-:S03]  /*8d90*/  IMAD.X R3, R3, 0x1, R21, P3 ;  /* 0x0000000103037824 */ /* 0x000fc600018e0615 */
[----:B------:R-:W-:-:S05]  /*8da0*/  FFMA R4, R53, R11, R4 ;  /* 0x0000000b35047223 */ /* 0x000fca0000000004 */
[----:B------:R-:W-:-:S05]  /*8db0*/  F2FP.F16.F32.PACK_AB R4, RZ, R4 ;  /* 0x00000004ff04723e */ /* 0x000fca00000000ff */
[----:B------:R2:W-:Y:S01]  /*8dc0*/  @P2 STG.E.U16 desc[UR12][R2.64], R4 ;  /* 0x0000000402002986 */ /* 0x0005e2000c10150c */
[----:B------:R-:W-:Y:S05]  /*8dd0*/  @!P1 BRA `(.L_x_245) ;  /* 0x00000000000c9947 */ /* 0x000fea0003800000 */
[----:B--2---:R-:W-:-:S04]  /*8de0*/  IADD3 R2, P2, R8, UR6, RZ ;  /* 0x0000000608027c10 */ /* 0x004fc8000ff5e0ff */
[----:B------:R-:W-:-:S05]  /*8df0*/  IADD3.X R3, R9, UR4, RZ, P2, !PT ;  /* 0x0000000409037c10 */ /* 0x000fca00097fe4ff */
[----:B------:R3:W5:Y:S04]  /*8e00*/  LDG.E.LTC128B.U16 R10, desc[UR12][R2.64] ;  /* 0x0000000c020a7981 */ /* 0x000768000c1e1520 */
.L_x_245:
[----:B------:R-:W-:Y:S05]  /*8e10*/  BSYNC B0 ;  /* 0x0000000000007941 */ /* 0x000fea0003800000 */
.L_x_244:
[----:B--23-5:R-:W-:Y:S01]  /*8e20*/  HADD2.F32 R3, -RZ, R10.H0_H0 ;  /* 0x2000000aff037230 */ /* 0x02cfe20000004100 */
[----:B------:R-:W-:Y:S01]  /*8e30*/  IADD3 R2, P2, R6, R109, RZ ;  /* 0x0000006d06027210 */ /* 0x000fe20007f5e0ff */
[----:B------:R-:W-:Y:S01]  /*8e40*/  BSSY B0, `(.L_x_246) ;  /* 0x000000c000007945 */ /* 0x000fe20003800000 */
[----:B------:R-:W-:Y:S02]  /*8e50*/  ISETP.GT.AND P0, PT, R0, 0xc8, P0 ;  /* 0x000000c80000780c */ /* 0x000fe40000704270 */
[----:B------:R-:W-:-:S04]  /*8e60*/  FMUL R3, R3, R14 ;  /* 0x0000000e03037220 */ /* 0x000fc80000400000 */
[----:B------:R-:W-:-:S05]  /*8e70*/  FFMA R3, R54, R11, R3 ;  /* 0x0000000b36037223 */ /* 0x000fca0000000003 */
[----:B------:R-:W-:Y:S01]  /*8e80*/  F2FP.F16.F32.PACK_AB R5, RZ, R3 ;  /* 0x00000003ff05723e */ /* 0x000fe200000000ff */
[----:B------:R-:W-:Y:S01]  /*8e90*/  IMAD.X R3, R7, 0x1, R21, P2 ;  /* 0x0000000107037824 */ /* 0x000fe200010e0615 */
[----:B------:R-:W-:Y:S02]  /*8ea0*/  IADD3 R4, P2, R8, UR5, RZ ;  /* 0x0000000508047c10 */ /* 0x000fe4000ff5e0ff */
[----:B------:R-:W-:Y:S02]  /*8eb0*/  PRMT R0, R5, 0x7610, R0 ;  /* 0x0000761005007816 */ /* 0x000fe40000000000 */
[----:B------:R-:W-:-:S03]  /*8ec0*/  IADD3.X R5, R9, UR4, RZ, P2, !PT ;  /* 0x0000000409057c10 */ /* 0x000fc600097fe4ff */
[----:B------:R2:W-:Y:S01]  /*8ed0*/  @P1 STG.E.U16 desc[UR12][R2.64], R0 ;  /* 0x0000000002001986 */ /* 0x0005e2000c10150c */
[----:B------:R-:W-:Y:S05]  /*8ee0*/  @!P0 BRA `(.L_x_247) ;  /* 0x0000000000048947 */ /* 0x000fea0003800000 */
[----:B------:R3:W5:Y:S02]  /*8ef0*/  LDG.E.LTC128B.U16 R10, desc[UR12][R4.64] ;  /* 0x0000000c040a7981 */ /* 0x000764000c1e1520 */
.L_x_247:
[----:B------:R-:W-:Y:S05]  /*8f00*/  BSYNC B0 ;  /* 0x0000000000007941 */ /* 0x000fea0003800000 */
.L_x_246:
[----:B--2--5:R-:W-:Y:S01]  /*8f10*/  HADD2.F32 R3, -RZ, R10.H0_H0 ;  /* 0x2000000aff037230 */ /* 0x024fe20000004100 */
[----:B------:R-:W-:-:S04]  /*8f20*/  IADD3 R2, P1, R6, R111, RZ ;  /* 0x0000006f06027210 */ /* 0x000fc80007f3e0ff */
[----:B------:R-:W-:-:S04]  /*8f30*/  FMUL R14, R3, R14 ;  /* 0x0000000e030e7220 */ /* 0x000fc80000400000 */
[----:B------:R-:W-:Y:S01]  /*8f40*/  FFMA R14, R55, R11, R14 ;  /* 0x0000000b370e7223 */ /* 0x000fe2000000000e */
[----:B------:R-:W-:Y:S06]  /*8f50*/  @!P0 EXIT ;  /* 0x000000000000894d */ /* 0x000fec0003800000 */
[----:B------:R-:W-:Y:S01]  /*8f60*/  F2FP.F16.F32.PACK_AB R14, RZ, R14 ;  /* 0x0000000eff0e723e */ /* 0x000fe200000000ff */
[----:B------:R-:W-:-:S05]  /*8f70*/  IMAD.X R3, R7, 0x1, R21, P1 ;  /* 0x0000000107037824 */ /* 0x000fca00008e0615 */
[----:B------:R-:W-:Y:S01]  /*8f80*/  STG.E.U16 desc[UR12][R2.64], R14 ;  /* 0x0000000e02007986 */ /* 0x000fe2000c10150c */
[----:B------:R-:W-:Y:S05]  /*8f90*/  EXIT ;  /* 0x000000000000794d */ /* 0x000fea0003800000 */
.L_x_27:
[----:B------:R-:W-:Y:S01]  /*8fa0*/  ULDC.64 UR4, c[0x0][0x650] ;  /* 0x0001940000047ab9 */ /* 0x000fe20000000a00 */
[-C--:B------:R-:W-:Y:S01]  /*8fb0*/  FMUL R120, R120, R11.reuse ;  /* 0x0000000b78787220 */ /* 0x080fe20000400000 */
[----:B------:R-:W-:Y:S01]  /*8fc0*/  LEA R2, P1, R18, UR4, 0x1 ;  /* 0x0000000412027c11 */ /* 0x000fe2000f8208ff */
[-C--:B------:R-:W-:Y:S01]  /*8fd0*/  FMUL R121, R121, R11.reuse ;  /* 0x0000000b79797220 */ /* 0x080fe20000400000 */
[----:B------:R-:W-:Y:S01]  /*8fe0*/  ISETP.GT.AND P4, PT, R10, 0x1, PT ;  /* 0x000000010a00780c */ /* 0x000fe20003f84270 */
[-C--:B------:R-:W-:Y:S01]  /*8ff0*/  FMUL R122, R122, R11.reuse ;  /* 0x0000000b7a7a7220 */ /* 0x080fe20000400000 */
[----:B------:R-:W-:Y:S01]  /*9000*/  F2FP.F16.F32.PACK_AB R120, RZ, R120 ;  /* 0x00000078ff78723e */ /* 0x000fe200000000ff */
[-C--:B------:R-:W-:Y:S01]  /*9010*/  FMUL R123, R123, R11.reuse ;  /* 0x0000000b7b7b7220 */ /* 0x080fe20000400000 */
[----:B------:R-:W-:Y:S01]  /*9020*/  LEA.HI.X R3, R18, UR5, R21, 0x1, P1 ;  /* 0x0000000512037c11 */ /* 0x000fe200088f0c15 */
[-C--:B------:R-:W-:Y:S01]  /*9030*/  FMUL R124, R124, R11.reuse ;  /* 0x0000000b7c7c7220 */ /* 0x080fe20000400000 */
[----:B------:R-:W-:Y:S01]  /*9040*/  ISETP.GT.AND P2, PT, R10, RZ, PT ;  /* 0x000000ff0a00720c */ /* 0x000fe20003f44270 */
[-C--:B------:R-:W-:Y:S01]  /*9050*/  FMUL R125, R125, R11.reuse ;  /* 0x0000000b7d7d7220 */ /* 0x080fe20000400000 */
[C---:B------:R-:W-:Y:S01]  /*9060*/  ISETP.GT.AND P1, PT, R0.reuse, RZ, P4 ;  /* 0x000000ff0000720c */ /* 0x040fe20002724270 */
[----:B------:R-:W-:Y:S01]  /*9070*/  @P0 STG.E.U16 desc[UR12][R2.64], R120 ;  /* 0x0000007802000986 */ /* 0x000fe2000c10150c */
[----:B------:R-:W-:Y:S01]  /*9080*/  ISETP.GT.AND P2, PT, R0, 0x8, P2 ;  /* 0x000000080000780c */ /* 0x000fe20001744270 */
[-C--:B------:R-:W-:Y:S01]  /*9090*/  FMUL R126, R126, R11.reuse ;  /* 0x0000000b7e7e7220 */ /* 0x080fe20000400000 */
[----:B------:R-:W-:Y:S01]  /*90a0*/  ISETP.GT.AND P0, PT, R0, 0x8, P4 ;  /* 0x000000080000780c */ /* 0x000fe20002704270 */
[-C--:B------:R-:W-:Y:S01]  /*90b0*/  FMUL R127, R127, R11.reuse ;  /* 0x0000000b7f7f7220 */ /* 0x080fe20000400000 */
[----:B------:R-:W-:Y:S01]  /*90c0*/  SHF.L.U64.HI R15, R16, 0x1, R15 ;  /* 0x00000001100f7819 */ /* 0x000fe2000001020f */
[-C--:B------:R-:W-:Y:S01]  /*90d0*/  FMUL R128, R128, R11.reuse ;  /* 0x0000000b80807220 */ /* 0x080fe20000400000 */
[----:B------:R-:W-:Y:S01]  /*90e0*/  LEA R4, P3, R16, R2, 0x1 ;  /* 0x0000000210047211 */ /* 0x000fe200078608ff */
[----:B------:R-:W-:Y:S01]  /*90f0*/  FMUL R129, R129, R11 ;  /* 0x0000000b81817220 */ /* 0x000fe20000400000 */
[----:B------:R-:W-:Y:S01]  /*9100*/  F2FP.F16.F32.PACK_AB R121, RZ, R121 ;  /* 0x00000079ff79723e */ /* 0x000fe200000000ff */
[----:B------:R-:W-:Y:S01]  /*9110*/  FMUL R130, R130, R11 ;  /* 0x0000000b82827220 */ /* 0x000fe20000400000 */
[----:B------:R-:W-:Y:S01]  /*9120*/  F2FP.F16.F32.PACK_AB R122, RZ, R122 ;  /* 0x0000007aff7a723e */ /* 0x000fe200000000ff */
[----:B------:R-:W-:Y:S01]  /*9130*/  IMAD.X R5, R15, 0x1, R3, P3 ;  /* 0x000000010f057824 */ /* 0x000fe200018e0603 */
[----:B------:R-:W-:Y:S01]  /*9140*/  F2FP.F16.F32.PACK_AB R123, RZ, R123 ;  /* 0x0000007bff7b723e */ /* 0x000fe200000000ff */
[----:B------:R-:W-:Y:S01]  /*9150*/  @P1 STG.E.U16 desc[UR12][R2.64+0x2], R121 ;  /* 0x0000027902001986 */ /* 0x000fe2000c10150c */
[C---:B------:R-:W-:Y:S01]  /*9160*/  ISETP.GT.AND P5, PT, R10.reuse, 0x8, PT ;  /* 0x000000080a00780c */ /* 0x040fe20003fa4270 */
[-C--:B------:R-:W-:Y:S01]  /*9170*/  FMUL R131, R131, R11.reuse ;  /* 0x0000000b83837220 */ /* 0x080fe20000400000 */
[----:B------:R-:W-:Y:S01]  /*9180*/  ISETP.GT.AND P4, PT, R10, 0x9, PT ;  /* 0x000000090a00780c */ /* 0x000fe20003f84270 */
[----:B------:R-:W-:Y:S01]  /*9190*/  @P2 STG.E.U16 desc[UR12][R4.64], R122 ;  /* 0x0000007a04002986 */ /* 0x000fe2000c10150c */
[----:B------:R-:W-:Y:S01]  /*91a0*/  ISETP.GT.AND P1, PT, R0, RZ, P5 ;  /* 0x000000ff0000720c */ /* 0x000fe20002f24270 */
[----:B------:R-:W-:Y:S01]  /*91b0*/  IMAD.SHL.U32 R9, R12, 0x80, RZ ;  /* 0x000000800c097824 */ /* 0x000fe200078e00ff */
[C---:B------:R-:W-:Y:S01]  /*91c0*/  ISETP.GT.AND P2, PT, R0.reuse, RZ, P4 ;  /* 0x000000ff0000720c */ /* 0x040fe20002744270 */
[----:B------:R-:W-:Y:S01]  /*91d0*/  @P0 STG.E.U16 desc[UR12][R4.64+0x2], R123 ;  /* 0x0000027b04000986 */ /* 0x000fe2000c10150c */
[----:B------:R-:W-:Y:S01]  /*91e0*/  ISETP.GT.AND P0, PT, R0, 0x8, P5 ;  /* 0x000000080000780c */ /* 0x000fe20002f04270 */
[-C--:B------:R-:W-:Y:S01]  /*91f0*/  FMUL R132, R132, R11.reuse ;  /* 0x0000000b84847220 */ /* 0x080fe20000400000 */
[----:B------:R-:W-:Y:S01]  /*9200*/  F2FP.F16.F32.PACK_AB R124, RZ, R124 ;  /* 0x0000007cff7c723e */ /* 0x000fe200000000ff */
[----:B------:R-:W-:Y:S01]  /*9210*/  FMUL R133, R133, R11 ;  /* 0x0000000b85857220 */ /* 0x000fe20000400000 */
[----:B------:R-:W-:Y:S01]  /*9220*/  F2FP.F16.F32.PACK_AB R125, RZ, R125 ;  /* 0x0000007dff7d723e */ /* 0x000fe200000000ff */
[-C--:B------:R-:W-:Y:S01]  /*9230*/  FMUL R134, R134, R11.reuse ;  /* 0x0000000b86867220 */ /* 0x080fe20000400000 */
[----:B------:R-:W-:Y:S01]  /*9240*/  F2FP.F16.F32.PACK_AB R126, RZ, R126 ;  /* 0x0000007eff7e723e */ /* 0x000fe200000000ff */
[-C--:B------:R-:W-:Y:S01]  /*9250*/  FMUL R135, R135, R11.reuse ;  /* 0x0000000b87877220 */ /* 0x080fe20000400000 */
[----:B------:R-:W-:Y:S01]  /*9260*/  ISETP.GT.AND P3, PT, R10, 0x10, PT ;  /* 0x000000100a00780c */ /* 0x000fe20003f64270 */
[----:B------:R-:W-:Y:S01]  /*9270*/  @P1 STG.E.U16 desc[UR12][R2.64+0x10], R124 ;  /* 0x0000107c02001986 */ /* 0x000fe2000c10150c */
[----:B------:R-:W-:Y:S01]  /*9280*/  ISETP.GT.AND P1, PT, R0, 0x8, P4 ;  /* 0x000000080000780c */ /* 0x000fe20002724270 */
[----:B------:R-:W-:Y:S01]  /*9290*/  FMUL R136, R136, R11 ;  /* 0x0000000b88887220 */ /* 0x000fe20000400000 */
[----:B------:R-:W-:Y:S01]  /*92a0*/  F2FP.F16.F32.PACK_AB R127, RZ, R127 ;  /* 0x0000007fff7f723e */ /* 0x000fe200000000ff */
[----:B------:R-:W-:Y:S01]  /*92b0*/  @P2 STG.E.U16 desc[UR12][R2.64+0x12], R125 ;  /* 0x0000127d02002986 */ /* 0x000fe2000c10150c */
[----:B------:R-:W-:Y:S01]  /*92c0*/  F2FP.F16.F32.PACK_AB R128, RZ, R128 ;  /* 0x00000080ff80723e */ /* 0x000fe200000000ff */
[-C--:B------:R-:W-:Y:S01]  /*92d0*/  FMUL R137, R137, R11.reuse ;  /* 0x0000000b89897220 */ /* 0x080fe20000400000 */
[----:B------:R-:W-:Y:S01]  /*92e0*/  ISETP.GT.AND P2, PT, R10, 0x11, PT ;  /* 0x000000110a00780c */ /* 0x000fe20003f44270 */
[----:B------:R-:W-:Y:S01]  /*92f0*/  @P0 STG.E.U16 desc[UR12][R4.64+0x10], R126 ;  /* 0x0000107e04000986 */ /* 0x000fe2000c10150c */
[----:B------:R-:W-:Y:S01]  /*9300*/  ISETP.GT.AND P0, PT, R0, RZ, P3 ;  /* 0x000000ff0000720c */ /* 0x000fe20001f04270 */
[----:B------:R-:W-:Y:S01]  /*9310*/  FMUL R138, R138, R11 ;  /* 0x0000000b8a8a7220 */ /* 0x000fe20000400000 */
[----:B------:R-:W-:Y:S01]  /*9320*/  F2FP.F16.F32.PACK_AB R129, RZ, R129 ;  /* 0x00000081ff81723e */ /* 0x000fe200000000ff */
[----:B------:R-:W-:Y:S01]  /*9330*/  FMUL R139, R139, R11 ;  /* 0x0000000b8b8b7220 */ /* 0x000fe20000400000 */
[----:B------:R-:W-:Y:S01]  /*9340*/  F2FP.F16.F32.PACK_AB R130, RZ, R130 ;  /* 0x00000082ff82723e */ /* 0x000fe200000000ff */
[----:B------:R-:W-:Y:S01]  /*9350*/  @P1 STG.E.U16 desc[UR12][R4.64+0x12], R127 ;  /* 0x0000127f04001986 */ /* 0x000fe2000c10150c */
[----:B------:R-:W-:Y:S01]  /*9360*/  F2FP.F16.F32.PACK_AB R131, RZ, R131 ;  /* 0x00000083ff83723e */ /* 0x000fe200000000ff */
[-C--:B------:R-:W-:Y:S01]  /*9370*/  FMUL R140, R140, R11.reuse ;  /* 0x0000000b8c8c7220 */ /* 0x080fe20000400000 */
[----:B------:R-:W-:Y:S01]  /*9380*/  SHF.L.U64.HI R13, R12, 0x7, R13 ;  /* 0x000000070c0d7819 */ /* 0x000fe2000001020d */
[-C--:B------:R-:W-:Y:S01]  /*9390*/  FMUL R141, R141, R11.reuse ;  /* 0x0000000b8d8d7220 */ /* 0x080fe20000400000 */
[----:B------:R-:W-:Y:S01]  /*93a0*/  LOP3.LUT R15, R9, 0x2, RZ, 0xfc, !PT ;  /* 0x00000002090f7812 */ /* 0x000fe200078efcff */
[-C--:B------:R-:W-:Y:S01]  /*93b0*/  FMUL R142, R142, R11.reuse ;  /* 0x0000000b8e8e7220 */ /* 0x080fe20000400000 */
[----:B------:R-:W-:Y:S01]  /*93c0*/  F2FP.F16.F32.PACK_AB R132, RZ, R132 ;  /* 0x00000084ff84723e */ /* 0x000fe200000000ff */
[----:B------:R0:W-:Y:S01]  /*93d0*/  @P0 STG.E.U16 desc[UR12][R2.64+0x20], R128 ;  /* 0x0000208002000986 */ /* 0x0001e2000c10150c */
[----:B------:R-:W-:Y:S01]  /*93e0*/  ISETP.GT.AND P0, PT, R0, RZ, P2 ;  /* 0x000000ff0000720c */ /* 0x000fe20001704270 */
[-C--:B------:R-:W-:Y:S01]  /*93f0*/  FMUL R143, R143, R11.reuse ;  /* 0x0000000b8f8f7220 */ /* 0x080fe20000400000 */
[----:B------:R-:W-:Y:S01]  /*9400*/  ISETP.GT.AND P1, PT, R10, 0x19, PT ;  /* 0x000000190a00780c */ /* 0x000fe20003f24270 */
[----:B------:R-:W-:Y:S01]  /*9410*/  FMUL R144, R144, R11 ;  /* 0x0000000b90907220 */ /* 0x000fe20000400000 */
[----:B------:R-:W-:Y:S01]  /*9420*/  F2FP.F16.F32.PACK_AB R133, RZ, R133 ;  /* 0x00000085ff85723e */ /* 0x000fe200000000ff */
[-C--:B------:R-:W-:Y:S01]  /*9430*/  FMUL R145, R145, R11.reuse ;  /* 0x0000000b91917220 */ /* 0x080fe20000400000 */
[----:B------:R-:W-:Y:S01]  /*9440*/  F2FP.F16.F32.PACK_AB R134, RZ, R134 ;  /* 0x00000086ff86723e */ /* 0x000fe200000000ff */
[----:B------:R-:W-:Y:S01]  /*9450*/  FMUL R146, R146, R11 ;  /* 0x0000000b92927220 */ /* 0x000fe20000400000 */
[----:B------:R-:W-:Y:S01]  /*9460*/  F2FP.F16.F32.PACK_AB R135, RZ, R135 ;  /* 0x00000087ff87723e */ /* 0x000fe200000000ff */
[-C--:B------:R-:W-:Y:S01]  /*9470*/  FMUL R147, R147, R11.reuse ;  /* 0x0000000b93937220 */ /* 0x080fe20000400000 */
[----:B------:R-:W-:Y:S01]  /*9480*/  F2FP.F16.F32.PACK_AB R136, RZ, R136 ;  /* 0x00000088ff88723e */ /* 0x000fe200000000ff */
[----:B------:R-:W-:Y:S01]  /*9490*/  FMUL R148, R148, R11 ;  /* 0x0000000b94947220 */ /* 0x000fe20000400000 */
[----:B------:R-:W-:Y:S01]  /*94a0*/  F2FP.F16.F32.PACK_AB R137, RZ, R137 ;  /* 0x00000089ff89723e */ /* 0x000fe200000000ff */
[----:B------:R1:W-:Y:S01]  /*94b0*/  @P0 STG.E.U16 desc[UR12][R2.64+0x22], R129 ;  /* 0x0000228102000986 */ /* 0x0003e2000c10150c */
[----:B------:R-:W-:Y:S01]  /*94c0*/  ISETP.GT.AND P0, PT, R0, 0x8, P3 ;  /* 0x000000080000780c */ /* 0x000fe20001f04270 */
[-C--:B------:R-:W-:Y:S01]  /*94d0*/  FMUL R149, R149, R11.reuse ;  /* 0x0000000b95957220 */ /* 0x080fe20000400000 */
[----:B------:R-:W-:Y:S01]  /*94e0*/  F2FP.F16.F32.PACK_AB R138, RZ, R138 ;  /* 0x0000008aff8a723e */ /* 0x000fe200000000ff */
[----:B------:R-:W-:Y:S01]  /*94f0*/  FMUL R150, R150, R11 ;  /* 0x0000000b96967220 */ /* 0x000fe20000400000 */
[----:B------:R-:W-:Y:S01]  /*9500*/  F2FP.F16.F32.PACK_AB R139, RZ, R139 ;  /* 0x0000008bff8b723e */ /* 0x000fe200000000ff */
[-C--:B------:R-:W-:Y:S01]  /*9510*/  FMUL R151, R151, R11.reuse ;  /* 0x0000000b97977220 */ /* 0x080fe20000400000 */
[----:B------:R-:W-:Y:S01]  /*9520*/  ISETP.GT.AND P5, PT, R10, 0x28, PT ;  /* 0x000000280a00780c */ /* 0x000fe20003fa4270 */
[-C--:B------:R-:W-:Y:S01]  /*9530*/  FMUL R88, R88, R11.reuse ;  /* 0x0000000b58587220 */ /* 0x080fe20000400000 */
[----:B------:R-:W-:Y:S01]  /*9540*/  F2FP.F16.F32.PACK_AB R140, RZ, R140 ;  /* 0x0000008cff8c723e */ /* 0x000fe200000000ff */
[-C--:B------:R-:W-:Y:S01]  /*9550*/  FMUL R89, R89, R11.reuse ;  /* 0x0000000b59597220 */ /* 0x080fe20000400000 */
[----:B------:R-:W-:Y:S01]  /*9560*/  ISETP.GT.AND P4, PT, R10, 0x29, PT ;  /* 0x000000290a00780c */ /* 0x000fe20003f84270 */
[----:B------:R-:W-:Y:S01]  /*9570*/  FMUL R90, R90, R11 ;  /* 0x0000000b5a5a7220 */ /* 0x000fe20000400000 */
[----:B------:R-:W-:Y:S01]  /*9580*/  F2FP.F16.F32.PACK_AB R141, RZ, R141 ;  /* 0x0000008dff8d723e */ /* 0x000fe200000000ff */
[----:B------:R-:W-:Y:S01]  /*9590*/  @P0 STG.E.U16 desc[UR12][R4.64+0x20], R130 ;  /* 0x0000208204000986 */ /* 0x000fe2000c10150c */
[----:B------:R-:W-:Y:S01]  /*95a0*/  ISETP.GT.AND P0, PT, R0, 0x8, P2 ;  /* 0x000000080000780c */ /* 0x000fe20001704270 */
[-C--:B------:R-:W-:Y:S01]  /*95b0*/  FMUL R91, R91, R11.reuse ;  /* 0x0000000b5b5b7220 */ /* 0x080fe20000400000 */
[----:B------:R-:W-:Y:S01]  /*95c0*/  ISETP.GT.AND P2, PT, R10, 0x18, PT ;  /* 0x000000180a00780c */ /* 0x000fe20003f44270 */
        /* <DEDUP_REMOVED lines=8> */
[----:B------:R-:W-:Y:S01]  /*9650*/  FMUL R96, R96, R11 ;  /* 0x0000000b60607220 */ /* 0x000fe20000400000 */
[----:B------:R-:W-:Y:S01]  /*9660*/  F2FP.F16.F32.PACK_AB R145, RZ, R145 ;  /* 0x00000091ff91723e */ /* 0x000fe200000000ff */
[----:B------:R-:W-:Y:S01]  /*9670*/  @P0 STG.E.U16 desc[UR12][R4.64+0x22], R131 ;  /* 0x0000228304000986 */ /* 0x000fe2000c10150c */
[----:B------:R-:W-:Y:S01]  /*9680*/  IADD3 R6, P0, R9, R2, RZ ;  /* 0x0000000209067210 */ /* 0x000fe20007f1e0ff */
[-C--:B------:R-:W-:Y:S01]  /*9690*/  FMUL R97, R97, R11.reuse ;  /* 0x0000000b61617220 */ /* 0x080fe20000400000 */
[----:B------:R-:W-:Y:S01]  /*96a0*/  F2FP.F16.F32.PACK_AB R146, RZ, R146 ;  /* 0x00000092ff92723e */ /* 0x000fe200000000ff */
[----:B------:R-:W-:Y:S01]  /*96b0*/  FMUL R98, R98, R11 ;  /* 0x0000000b62627220 */ /* 0x000fe20000400000 */
[----:B------:R-:W-:Y:S01]  /*96c0*/  F2FP.F16.F32.PACK_AB R147, RZ, R147 ;  /* 0x00000093ff93723e */ /* 0x000fe200000000ff */
[--C-:B------:R-:W-:Y:S01]  /*96d0*/  IMAD.X R7, R13, 0x1, R3.reuse, P0 ;  /* 0x000000010d077824 */ /* 0x100fe200000e0603 */
[----:B------:R-:W-:Y:S01]  /*96e0*/  IADD3 R18, P0, R15, R2, RZ ;  /* 0x000000020f127210 */ /* 0x000fe20007f1e0ff */
[-C--:B------:R-:W-:Y:S01]  /*96f0*/  FMUL R99, R99, R11.reuse ;  /* 0x0000000b63637220 */ /* 0x080fe20000400000 */
[----:B------:R-:W-:Y:S01]  /*9700*/  F2FP.F16.F32.PACK_AB R148, RZ, R148 ;  /* 0x00000094ff94723e */ /* 0x000fe200000000ff */
[----:B------:R-:W-:Y:S01]  /*9710*/  FMUL R100, R100, R11 ;  /* 0x0000000b64647220 */ /* 0x000fe20000400000 */
[----:B------:R-:W-:Y:S01]  /*9720*/  F2FP.F16.F32.PACK_AB R149, RZ, R149 ;  /* 0x00000095ff95723e */ /* 0x000fe200000000ff */
[----:B------:R-:W-:Y:S01]  /*9730*/  IMAD.X R19, R13, 0x1, R3, P0 ;  /* 0x000000010d137824 */ /* 0x000fe200000e0603 */
[----:B------:R-:W-:Y:S01]  /*9740*/  ISETP.GT.AND P0, PT, R0, RZ, P2 ;  /* 0x000000ff0000720c */ /* 0x000fe20001704270 */
[-C--:B------:R-:W-:Y:S01]  /*9750*/  FMUL R101, R101, R11.reuse ;  /* 0x0000000b65657220 */ /* 0x080fe20000400000 */
[----:B------:R-:W-:Y:S01]  /*9760*/  F2FP.F16.F32.PACK_AB R150, RZ, R150 ;  /* 0x00000096ff96723e */ /* 0x000fe200000000ff */
[----:B------:R-:W-:Y:S01]  /*9770*/  FMUL R102, R102, R11 ;  /* 0x0000000b66667220 */ /* 0x000fe20000400000 */
[----:B------:R-:W-:Y:S01]  /*9780*/  F2FP.F16.F32.PACK_AB R151, RZ, R151 ;  /* 0x00000097ff97723e */ /* 0x000fe200000000ff */
[-C--:B------:R-:W-:Y:S01]  /*9790*/  FMUL R103, R103, R11.reuse ;  /* 0x0000000b67677220 */ /* 0x080fe20000400000 */
[----:B------:R-:W-:Y:S01]  /*97a0*/  LOP3.LUT R21, R9, 0x10, RZ, 0xfc, !PT ;  /* 0x0000001009157812 */ /* 0x000fe200078efcff */
[-C--:B------:R-:W-:Y:S01]  /*97b0*/  FMUL R104, R104, R11.reuse ;  /* 0x0000000b68687220 */ /* 0x080fe20000400000 */
[----:B------:R-:W-:Y:S01]  /*97c0*/  F2FP.F16.F32.PACK_AB R88, RZ, R88 ;  /* 0x00000058ff58723e */ /* 0x000fe200000000ff */
[-C--:B------:R-:W-:Y:S01]  /*97d0*/  FMUL R105, R105, R11.reuse ;  /* 0x0000000b69697220 */ /* 0x080fe20000400000 */
[----:B------:R-:W-:Y:S01]  /*97e0*/  LOP3.LUT R23, R9, 0x12, RZ, 0xfc, !PT ;  /* 0x0000001209177812 */ /* 0x000fe200078efcff */
[----:B------:R-:W-:Y:S01]  /*97f0*/  FMUL R106, R106, R11 ;  /* 0x0000000b6a6a7220 */ /* 0x000fe20000400000 */
[----:B------:R-:W-:Y:S01]  /*9800*/  F2FP.F16.F32.PACK_AB R89, RZ, R89 ;  /* 0x00000059ff59723e */ /* 0x000fe200000000ff */
[----:B------:R-:W-:Y:S01]  /*9810*/  @P0 STG.E.U16 desc[UR12][R2.64+0x30], R132 ;  /* 0x0000308402000986 */ /* 0x000fe2000c10150c */
[----:B------:R-:W-:Y:S01]  /*9820*/  ISETP.GT.AND P0, PT, R0, RZ, P1 ;  /* 0x000000ff0000720c */ /* 0x000fe20000f04270 */
        /* <DEDUP_REMOVED lines=8> */
[-C--:B------:R-:W-:Y:S01]  /*98b0*/  FMUL R111, R111, R11.reuse ;  /* 0x0000000b6f6f7220 */ /* 0x080fe20000400000 */
[----:B------:R-:W-:Y:S01]  /*98c0*/  PRMT R8, R92, 0x7610, R8 ;  /* 0x000076105c087816 */ /* 0x000fe20000000008 */
[-C--:B------:R-:W-:Y:S01]  /*98d0*/  FMUL R112, R112, R11.reuse ;  /* 0x0000000b70707220 */ /* 0x080fe20000400000 */
[----:B------:R-:W-:Y:S01]  /*98e0*/  F2FP.F16.F32.PACK_AB R94, RZ, R94 ;  /* 0x0000005eff5e723e */ /* 0x000fe200000000ff */
[----:B------:R-:W-:Y:S01]  /*98f0*/  @P0 STG.E.U16 desc[UR12][R2.64+0x32], R133 ;  /* 0x0000328502000986 */ /* 0x000fe2000c10150c */
[----:B------:R-:W-:Y:S01]  /*9900*/  ISETP.GT.AND P0, PT, R0, 0x8, P2 ;  /* 0x000000080000780c */ /* 0x000fe20001704270 */
        /* <DEDUP_REMOVED lines=26> */
[----:B------:R-:W-:Y:S01]  /*9ab0*/  @P0 STG.E.U16 desc[UR12][R4.64+0x32], R135 ;  /* 0x0000328704000986 */ /* 0x000fe2000c10150c */
[----:B------:R-:W-:Y:S01]  /*9ac0*/  ISETP.GT.AND P0, PT, R0, RZ, P2 ;  /* 0x000000ff0000720c */ /* 0x000fe20001704270 */
        /* <DEDUP_REMOVED lines=135> */
[----:B------:R-:W-:-:S02]  /*a340*/  F2FP.F16.F32.PACK_AB R33, RZ, R33 ;  /* 0x00000021ff21723e */ /* 0x000fc400000000ff */
[----:B------:R-:W-:Y:S01]  /*a350*/  F2FP.F16.F32.PACK_AB R34, RZ, R34 ;  /* 0x00000022ff22723e */ /* 0x000fe200000000ff */
[----:B------:R-:W-:Y:S01]  /*a360*/  @P0 STG.E.U16 desc[UR12][R2.64+0x62], R145 ;  /* 0x0000629102000986 */ /* 0x000fe2000c10150c */
[----:B------:R-:W-:Y:S02]  /*a370*/  ISETP.GT.AND P0, PT, R0, 0x8, P3 ;  /* 0x000000080000780c */ /* 0x000fe40001f04270 */
[----:B------:R-:W-:Y:S02]  /*a380*/  F2FP.F16.F32.PACK_AB R35, RZ, R35 ;  /* 0x00000023ff23723e */ /* 0x000fe400000000ff */
[----:B------:R-:W-:Y:S02]  /*a390*/  F2FP.F16.F32.PACK_AB R36, RZ, R36 ;  /* 0x00000024ff24723e */ /* 0x000fe400000000ff */
[----:B------:R-:W-:Y:S02]  /*a3a0*/  F2FP.F16.F32.PACK_AB R37, RZ, R37 ;  /* 0x00000025ff25723e */ /* 0x000fe400000000ff */
[----:B------:R-:W-:-:S02]  /*a3b0*/  F2FP.F16.F32.PACK_AB R38, RZ, R38 ;  /* 0x00000026ff26723e */ /* 0x000fc400000000ff */
[----:B------:R-:W-:Y:S02]  /*a3c0*/  F2FP.F16.F32.PACK_AB R39, RZ, R39 ;  /* 0x00000027ff27723e */ /* 0x000fe400000000ff */
[----:B------:R-:W-:Y:S01]  /*a3d0*/  F2FP.F16.F32.PACK_AB R40, RZ, R40 ;  /* 0x00000028ff28723e */ /* 0x000fe200000000ff */
[----:B------:R-:W-:Y:S01]  /*a3e0*/  @P0 STG.E.U16 desc[UR12][R4.64+0x60], R146 ;  /* 0x0000609204000986 */ /* 0x000fe2000c10150c */
[----:B------:R-:W-:Y:S02]  /*a3f0*/  ISETP.GT.AND P0, PT, R0, 0x8, P1 ;  /* 0x000000080000780c */ /* 0x000fe40000f04270 */
[----:B------:R-:W-:Y:S02]  /*a400*/  F2FP.F16.F32.PACK_AB R41, RZ, R41 ;  /* 0x00000029ff29723e */ /* 0x000fe400000000ff */
[----:B------:R-:W-:Y:S02]  /*a410*/  F2FP.F16.F32.PACK_AB R42, RZ, R42 ;  /* 0x0000002aff2a723e */ /* 0x000fe400000000ff */
[----:B------:R-:W-:-:S02]  /*a420*/  F2FP.F16.F32.PACK_AB R43, RZ, R43 ;  /* 0x0000002bff2b723e */ /* 0x000fc400000000ff */
[----:B------:R-:W-:Y:S02]  /*a430*/  F2FP.F16.F32.PACK_AB R44, RZ, R44 ;  /* 0x0000002cff2c723e */ /* 0x000fe400000000ff */
[----:B------:R-:W-:Y:S02]  /*a440*/  F2FP.F16.F32.PACK_AB R45, RZ, R45 ;  /* 0x0000002dff2d723e */ /* 0x000fe400000000ff */
[----:B------:R-:W-:Y:S01]  /*a450*/  F2FP.F16.F32.PACK_AB R46, RZ, R46 ;  /* 0x0000002eff2e723e */ /* 0x000fe200000000ff */
[----:B------:R-:W-:Y:S01]  /*a460*/  @P0 STG.E.U16 desc[UR12][R4.64+0x62], R147 ;  /* 0x0000629304000986 */ /* 0x000fe2000c10150c */
[----:B------:R-:W-:Y:S02]  /*a470*/  ISETP.GT.AND P0, PT, R0, RZ, P2 ;  /* 0x000000ff0000720c */ /* 0x000fe40001704270 */
[----:B------:R-:W-:Y:S02]  /*a480*/  F2FP.F16.F32.PACK_AB R47, RZ, R47 ;  /* 0x0000002fff2f723e */ /* 0x000fe400000000ff */
[----:B------:R-:W-:-:S02]  /*a490*/  F2FP.F16.F32.PACK_AB R48, RZ, R48 ;  /* 0x00000030ff30723e */ /* 0x000fc400000000ff */
[----:B------:R-:W-:Y:S02]  /*a4a0*/  F2FP.F16.F32.PACK_AB R49, RZ, R49 ;  /* 0x00000031ff31723e */ /* 0x000fe400000000ff */
[----:B------:R-:W-:Y:S02]  /*a4b0*/  F2FP.F16.F32.PACK_AB R50, RZ, R50 ;  /* 0x00000032ff32723e */ /* 0x000fe400000000ff */
[----:B------:R-:W-:Y:S02]  /*a4c0*/  F2FP.F16.F32.PACK_AB R51, RZ, R51 ;  /* 0x00000033ff33723e */ /* 0x000fe400000000ff */
[----:B------:R-:W-:Y:S01]  /*a4d0*/  F2FP.F16.F32.PACK_AB R52, RZ, R52 ;  /* 0x00000034ff34723e */ /* 0x000fe200000000ff */
[----:B------:R-:W-:Y:S01]  /*a4e0*/  @P0 STG.E.U16 desc[UR12][R2.64+0x70], R148 ;  /* 0x0000709402000986 */ /* 0x000fe2000c10150c */
[----:B------:R-:W-:Y:S02]  /*a4f0*/  ISETP.GT.AND P0, PT, R10, 0x39, PT ;  /* 0x000000390a00780c */ /* 0x000fe40003f04270 */
[----:B------:R-:W-:-:S02]  /*a500*/  F2FP.F16.F32.PACK_AB R53, RZ, R53 ;  /* 0x00000035ff35723e */ /* 0x000fc400000000ff */
[----:B------:R-:W-:Y:S02]  /*a510*/  ISETP.GT.AND P6, PT, R0, RZ, P0 ;  /* 0x000000ff0000720c */ /* 0x000fe400007c4270 */
[----:B------:R-:W-:-:S11]  /*a520*/  F2FP.F16.F32.PACK_AB R54, RZ, R54 ;  /* 0x00000036ff36723e */ /* 0x000fd600000000ff */
[----:B------:R-:W-:Y:S01]  /*a530*/  @P6 STG.E.U16 desc[UR12][R2.64+0x72], R149 ;  /* 0x0000729502006986 */ /* 0x000fe2000c10150c */
[----:B------:R-:W-:-:S13]  /*a540*/  ISETP.GT.AND P6, PT, R0, 0x8, P2 ;  /* 0x000000080000780c */ /* 0x000fda00017c4270 */
[----:B------:R-:W-:Y:S01]  /*a550*/  @P6 STG.E.U16 desc[UR12][R4.64+0x70], R150 ;  /* 0x0000709604006986 */ /* 0x000fe2000c10150c */
[----:B------:R-:W-:-:S13]  /*a560*/  ISETP.GT.AND P6, PT, R0, 0x8, P0 ;  /* 0x000000080000780c */ /* 0x000fda00007c4270 */
[----:B------:R-:W-:Y:S01]  /*a570*/  @P6 STG.E.U16 desc[UR12][R4.64+0x72], R151 ;  /* 0x0000729704006986 */ /* 0x000fe2000c10150c */
[----:B0-----:R-:W-:-:S05]  /*a580*/  IADD3 R128, P6, R21, R2, RZ ;  /* 0x0000000215807210 */ /* 0x001fca0007fde0ff */
[----:B-1----:R-:W-:Y:S01]  /*a590*/  IMAD.X R129, R13, 0x1, R3, P6 ;  /* 0x000000010d817824 */ /* 0x002fe200030e0603 */
[----:B------:R-:W-:-:S04]  /*a5a0*/  ISETP.GT.AND P6, PT, R10, RZ, PT ;  /* 0x000000ff0a00720c */ /* 0x000fc80003fc4270 */
[----:B------:R-:W-:-:S13]  /*a5b0*/  ISETP.GT.AND P6, PT, R0, 0x40, P6 ;  /* 0x000000400000780c */ /* 0x000fda00037c4270 */
[----:B------:R-:W-:Y:S01]  /*a5c0*/  @P6 STG.E.U16 desc[UR12][R6.64], R88 ;  /* 0x0000005806006986 */ /* 0x000fe2000c10150c */
[----:B------:R-:W-:-:S05]  /*a5d0*/  IADD3 R120, P6, R23, R2, RZ ;  /* 0x0000000217787210 */ /* 0x000fca0007fde0ff */
[----:B------:R-:W-:Y:S01]  /*a5e0*/  IMAD.X R121, R13, 0x1, R3, P6 ;  /* 0x000000010d797824 */ /* 0x000fe200030e0603 */
[----:B------:R-:W-:-:S04]  /*a5f0*/  ISETP.GT.AND P6, PT, R10, 0x1, PT ;  /* 0x000000010a00780c */ /* 0x000fc80003fc4270 */
[----:B------:R-:W-:-:S13]  /*a600*/  ISETP.GT.AND P6, PT, R0, 0x40, P6 ;  /* 0x000000400000780c */ /* 0x000fda00037c4270 */
[----:B------:R0:W-:Y:S01]  /*a610*/  @P6 STG.E.U16 desc[UR12][R18.64], R89 ;  /* 0x0000005912006986 */ /* 0x0001e2000c10150c */
[----:B------:R-:W-:-:S05]  /*a620*/  IADD3 R16, P6, R9, R4, RZ ;  /* 0x0000000409107210 */ /* 0x000fca0007fde0ff */
[----:B------:R-:W-:Y:S01]  /*a630*/  IMAD.X R17, R13, 0x1, R5, P6 ;  /* 0x000000010d117824 */ /* 0x000fe200030e0605 */
[----:B------:R-:W-:-:S04]  /*a640*/  ISETP.GT.AND P6, PT, R10, RZ, PT ;  /* 0x000000ff0a00720c */ /* 0x000fc80003fc4270 */
[----:B------:R-:W-:Y:S02]  /*a650*/  ISETP.GT.AND P6, PT, R0, 0x48, P6 ;  /* 0x000000480000780c */ /* 0x000fe400037c4270 */
[C---:B0-----:R-:W-:Y:S02]  /*a660*/  LOP3.LUT R19, R9.reuse, 0x20, RZ, 0xfc, !PT ;  /* 0x0000002009137812 */ /* 0x041fe400078efcff */
[----:B------:R-:W-:-:S09]  /*a670*/  LOP3.LUT R89, R9, 0x22, RZ, 0xfc, !PT ;  /* 0x0000002209597812 */ /* 0x000fd200078efcff */
        /* <DEDUP_REMOVED lines=8> */
[----:B------:R-:W-:-:S04]  /*a700*/  ISETP.GT.AND P6, PT, R10, 0x8, PT ;  /* 0x000000080a00780c */ /* 0x000fc80003fc4270 */
[----:B------:R-:W-:Y:S02]  /*a710*/  ISETP.GT.AND P6, PT, R0, 0x40, P6 ;  /* 0x000000400000780c */ /* 0x000fe400037c4270 */
[----:B0-----:R-:W-:-:S11]  /*a720*/  LOP3.LUT R91, R9, 0x30, RZ, 0xfc, !PT ;  /* 0x00000030095b7812 */ /* 0x001fd600078efcff */
[----:B------:R0:W-:Y:S01]  /*a730*/  @P6 STG.E.U16 desc[UR12][R128.64], R8 ;  /* 0x0000000880006986 */ /* 0x0001e2000c10150c */
[----:B------:R-:W-:-:S05]  /*a740*/  IADD3 R122, P6, R89, R2, RZ ;  /* 0x00000002597a7210 */ /* 0x000fca0007fde0ff */
[----:B------:R-:W-:Y:S01]  /*a750*/  IMAD.X R123, R13, 0x1, R3, P6 ;  /* 0x000000010d7b7824 */ /* 0x000fe200030e0603 */
[----:B------:R-:W-:-:S04]  /*a760*/  ISETP.GT.AND P6, PT, R10, 0x9, PT ;  /* 0x000000090a00780c */ /* 0x000fc80003fc4270 */
[----:B------:R-:W-:Y:S02]  /*a770*/  ISETP.GT.AND P6, PT, R0, 0x40, P6 ;  /* 0x000000400000780c */ /* 0x000fe400037c4270 */
[----:B0-----:R-:W-:-:S11]  /*a780*/  PRMT R8, R96, 0x7610, R8 ;  /* 0x0000761060087816 */ /* 0x001fd60000000008 */
[----:B------:R0:W-:Y:S01]  /*a790*/  @P6 STG.E.U16 desc[UR12][R120.64], R93 ;  /* 0x0000005d78006986 */ /* 0x0001e2000c10150c */
[----:B------:R-:W-:-:S05]  /*a7a0*/  IADD3 R92, P6, R21, R4, RZ ;  /* 0x00000004155c7210 */ /* 0x000fca0007fde0ff */
[----:B0-----:R-:W-:Y:S01]  /*a7b0*/  IMAD.X R93, R13, 0x1, R5, P6 ;  /* 0x000000010d5d7824 */ /* 0x001fe200030e0605 */
        /* <DEDUP_REMOVED lines=80> */
[----:B------:R-:W-:Y:S02]  /*acc0*/  ISETP.GT.AND P6, PT, R0, 0x40, P5 ;  /* 0x000000400000780c */ /* 0x000fe40002fc4270 */
[----:B0-----:R-:W-:-:S11]  /*acd0*/  LOP3.LUT R107, R9, 0x70, RZ, 0xfc, !PT ;  /* 0x00000070096b7812 */ /* 0x001fd600078efcff */
[----:B------:R-:W-:Y:S01]  /*ace0*/  @P6 STG.E.U16 desc[UR12][R126.64], R8 ;  /* 0x000000087e006986 */ /* 0x000fe2000c10150c */
[----:B------:R-:W-:-:S05]  /*acf0*/  IADD3 R122, P6, R105, R2, RZ ;  /* 0x00000002697a7210 */ /* 0x000fca0007fde0ff */
[----:B------:R-:W-:Y:S01]  /*ad00*/  IMAD.X R123, R13, 0x1, R3, P6 ;  /* 0x000000010d7b7824 */ /* 0x000fe200030e0603 */
[----:B------:R-:W-:-:S13]  /*ad10*/  ISETP.GT.AND P6, PT, R0, 0x40, P4 ;  /* 0x000000400000780c */ /* 0x000fda00027c4270 */
[----:B------:R0:W-:Y:S01]  /*ad20*/  @P6 STG.E.U16 desc[UR12][R120.64], R109 ;  /* 0x0000006d78006986 */ /* 0x0001e2000c10150c */
[----:B------:R-:W-:-:S05]  /*ad30*/  IADD3 R108, P6, R99, R4, RZ ;  /* 0x00000004636c7210 */ /* 0x000fca0007fde0ff */
[----:B0-----:R-:W-:Y:S01]  /*ad40*/  IMAD.X R109, R13, 0x1, R5, P6 ;  /* 0x000000010d6d7824 */ /* 0x001fe200030e0605 */
[----:B------:R-:W-:-:S13]  /*ad50*/  ISETP.GT.AND P6, PT, R0, 0x48, P5 ;  /* 0x000000480000780c */ /* 0x000fda0002fc4270 */
[----:B------:R0:W-:Y:S01]  /*ad60*/  @P6 STG.E.U16 desc[UR12][R108.64], R110 ;  /* 0x0000006e6c006986 */ /* 0x0001e2000c10150c */
[----:B------:R-:W-:-:S05]  /*ad70*/  IADD3 R126, P6, R101, R4, RZ ;  /* 0x00000004657e7210 */ /* 0x000fca0007fde0ff */
[----:B------:R-:W-:Y:S01]  /*ad80*/  IMAD.X R127, R13, 0x1, R5, P6 ;  /* 0x000000010d7f7824 */ /* 0x000fe200030e0605 */
[----:B------:R-:W-:Y:S02]  /*ad90*/  ISETP.GT.AND P6, PT, R0, 0x48, P4 ;  /* 0x000000480000780c */ /* 0x000fe400027c4270 */
[----:B0-----:R-:W-:-:S11]  /*ada0*/  LOP3.LUT R109, R9, 0x72, RZ, 0xfc, !PT ;  /* 0x00000072096d7812 */ /* 0x001fd600078efcff */
[----:B------:R0:W-:Y:S01]  /*adb0*/  @P6 STG.E.U16 desc[UR12][R126.64], R111 ;  /* 0x0000006f7e006986 */ /* 0x0001e2000c10150c */
[----:B------:R-:W-:-:S05]  /*adc0*/  IADD3 R120, P6, R107, R2, RZ ;  /* 0x000000026b787210 */ /* 0x000fca0007fde0ff */
[----:B------:R-:W-:Y:S01]  /*add0*/  IMAD.X R121, R13, 0x1, R3, P6 ;  /* 0x000000010d797824 */ /* 0x000fe200030e0603 */
[----:B------:R-:W-:-:S13]  /*ade0*/  ISETP.GT.AND P6, PT, R0, 0x40, P3 ;  /* 0x000000400000780c */ /* 0x000fda0001fc4270 */
        /* <DEDUP_REMOVED lines=13> */
[----:B-1----:R-:W-:-:S05]  /*aec0*/  IADD3 R112, P6, R107, R4, RZ ;  /* 0x000000046b707210 */ /* 0x002fca0007fde0ff */
[----:B--2---:R-:W-:Y:S01]  /*aed0*/  IMAD.X R113, R13, 0x1, R5, P6 ;  /* 0x000000010d717824 */ /* 0x004fe200030e0605 */
[----:B------:R-:W-:-:S13]  /*aee0*/  ISETP.GT.AND P6, PT, R0, 0x40, P2 ;  /* 0x000000400000780c */ /* 0x000fda00017c4270 */
[----:B------:R-:W-:Y:S01]  /*aef0*/  @P6 STG.E.U16 desc[UR12][R120.64], R116 ;  /* 0x0000007478006986 */ /* 0x000fe2000c10150c */
[----:B------:R-:W-:-:S05]  /*af00*/  IADD3 R4, P6, R109, R4, RZ ;  /* 0x000000046d047210 */ /* 0x000fca0007fde0ff */
[----:B------:R-:W-:Y:S01]  /*af10*/  IMAD.X R5, R13, 0x1, R5, P6 ;  /* 0x000000010d057824 */ /* 0x000fe200030e0605 */
[----:B------:R-:W-:-:S13]  /*af20*/  ISETP.GT.AND P6, PT, R0, 0x40, P0 ;  /* 0x000000400000780c */ /* 0x000fda00007c4270 */
[----:B------:R-:W-:Y:S01]  /*af30*/  @P6 STG.E.U16 desc[UR12][R128.64], R117 ;  /* 0x0000007580006986 */ /* 0x000fe2000c10150c */
[----:B---3--:R-:W-:-:S05]  /*af40*/  IADD3 R2, P6, R6, R9, RZ ;  /* 0x0000000906027210 */ /* 0x008fca0007fde0ff */
[----:B------:R-:W-:Y:S01]  /*af50*/  IMAD.X R3, R7, 0x1, R13, P6 ;  /* 0x0000000107037824 */ /* 0x000fe200030e060d */
[----:B------:R-:W-:-:S13]  /*af60*/  ISETP.GT.AND P6, PT, R0, 0x48, P2 ;  /* 0x000000480000780c */ /* 0x000fda00017c4270 */
[----:B------:R1:W-:Y:S01]  /*af70*/  @P6 STG.E.U16 desc[UR12][R112.64], R118 ;  /* 0x0000007670006986 */ /* 0x0003e2000c10150c */
[----:B0-----:R-:W-:-:S05]  /*af80*/  IADD3 R110, P6, R15, R6, RZ ;  /* 0x000000060f6e7210 */ /* 0x001fca0007fde0ff */
[----:B------:R-:W-:Y:S01]  /*af90*/  IMAD.X R111, R7, 0x1, R13, P6 ;  /* 0x00000001076f7824 */ /* 0x000fe200030e060d */
[----:B------:R-:W-:-:S13]  /*afa0*/  ISETP.GT.AND P6, PT, R0, 0x48, P0 ;  /* 0x000000480000780c */ /* 0x000fda00007c4270 */
[----:B------:R0:W-:Y:S01]  /*afb0*/  @P6 STG.E.U16 desc[UR12][R4.64], R119 ;  /* 0x0000007704006986 */ /* 0x0001e2000c10150c */
[----:B------:R-:W-:-:S05]  /*afc0*/  IADD3 R114, P6, R21, R6, RZ ;  /* 0x0000000615727210 */ /* 0x000fca0007fde0ff */
[----:B------:R-:W-:Y:S01]  /*afd0*/  IMAD.X R115, R7, 0x1, R13, P6 ;  /* 0x0000000107737824 */ /* 0x000fe200030e060d */
[----:B------:R-:W-:-:S04]  /*afe0*/  ISETP.GT.AND P6, PT, R10, RZ, PT ;  /* 0x000000ff0a00720c */ /* 0x000fc80003fc4270 */
[----:B------:R-:W-:-:S13]  /*aff0*/  ISETP.GT.AND P6, PT, R0, 0x80, P6 ;  /* 0x000000800000780c */ /* 0x000fda00037c4270 */
[----:B------:R2:W-:Y:S01]  /*b000*/  @P6 STG.E.U16 desc[UR12][R2.64], R56 ;  /* 0x0000003802006986 */ /* 0x0005e2000c10150c */
[----:B-1----:R-:W-:-:S05]  /*b010*/  IADD3 R112, P6, R23, R6, RZ ;  /* 0x0000000617707210 */ /* 0x002fca0007fde0ff */
[----:B------:R-:W-:Y:S01]  /*b020*/  IMAD.X R113, R7, 0x1, R13, P6 ;  /* 0x0000000107717824 */ /* 0x000fe200030e060d */
[----:B------:R-:W-:-:S04]  /*b030*/  ISETP.GT.AND P6, PT, R10, 0x1, PT ;  /* 0x000000010a00780c */ /* 0x000fc80003fc4270 */
[----:B------:R-:W-:-:S13]  /*b040*/  ISETP.GT.AND P6, PT, R0, 0x80, P6 ;  /* 0x000000800000780c */ /* 0x000fda00037c4270 */
[----:B------:R1:W-:Y:S01]  /*b050*/  @P6 STG.E.U16 desc[UR12][R110.64], R57 ;  /* 0x000000396e006986 */ /* 0x0003e2000c10150c */
[----:B0-----:R-:W-:-:S05]  /*b060*/  IADD3 R4, P6, R16, R9, RZ ;  /* 0x0000000910047210 */ /* 0x001fca0007fde0ff */
[----:B------:R-:W-:Y:S01]  /*b070*/  IMAD.X R5, R17, 0x1, R13, P6 ;  /* 0x0000000111057824 */ /* 0x000fe200030e060d */
[----:B------:R-:W-:-:S04]  /*b080*/  ISETP.GT.AND P6, PT, R10, RZ, PT ;  /* 0x000000ff0a00720c */ /* 0x000fc80003fc4270 */
[----:B------:R-:W-:-:S13]  /*b090*/  ISETP.GT.AND P6, PT, R0, 0x88, P6 ;  /* 0x000000880000780c */ /* 0x000fda00037c4270 */
[----:B------:R-:W-:Y:S01]  /*b0a0*/  @P6 STG.E.U16 desc[UR12][R4.64], R58 ;  /* 0x0000003a04006986 */ /* 0x000fe2000c10150c */
[----:B--2---:R-:W-:-:S05]  /*b0b0*/  IADD3 R56, P6, R16, R15, RZ ;  /* 0x0000000f10387210 */ /* 0x004fca0007fde0ff */
[----:B-1----:R-:W-:Y:S01]  /*b0c0*/  IMAD.X R57, R17, 0x1, R13, P6 ;  /* 0x0000000111397824 */ /* 0x002fe200030e060d */
[----:B------:R-:W-:-:S04]  /*b0d0*/  ISETP.GT.AND P6, PT, R10, 0x1, PT ;  /* 0x000000010a00780c */ /* 0x000fc80003fc4270 */
[----:B------:R-:W-:-:S13]  /*b0e0*/  ISETP.GT.AND P6, PT, R0, 0x88, P6 ;  /* 0x000000880000780c */ /* 0x000fda00037c4270 */
[----:B------:R0:W-:Y:S01]  /*b0f0*/  @P6 STG.E.U16 desc[UR12][R56.64], R59 ;  /* 0x0000003b38006986 */ /* 0x0001e2000c10150c */
        /* <DEDUP_REMOVED lines=10> */
[----:B0-----:R-:W-:-:S05]  /*b1a0*/  IADD3 R56, P6, R21, R16, RZ ;  /* 0x0000001015387210 */ /* 0x001fca0007fde0ff */
        /* <DEDUP_REMOVED lines=9> */
[----:B-1----:R-:W-:-:S05]  /*b240*/  IADD3 R60, P6, R91, R6, RZ ;  /* 0x000000065b3c7210 */ /* 0x002fca0007fde0ff */
[----:B--2---:R-:W-:Y:S01]  /*b250*/  IMAD.X R61, R7, 0x1, R13, P6 ;  /* 0x00000001073d7824 */ /* 0x004fe200030e060d */
[----:B------:R-:W-:-:S04]  /*b260*/  ISETP.GT.AND P6, PT, R10, 0x10, PT ;  /* 0x000000100a00780c */ /* 0x000fc80003fc4270 */
[----:B------:R-:W-:-:S13]  /*b270*/  ISETP.GT.AND P6, PT, R0, 0x80, P6 ;  /* 0x000000800000780c */ /* 0x000fda00037c4270 */
[----:B------:R1:W-:Y:S01]  /*b280*/  @P6 STG.E.U16 desc[UR12][R110.64], R64 ;  /* 0x000000406e006986 */ /* 0x0003e2000c10150c */
[----:B0-----:R-:W-:-:S05]  /*b290*/  IADD3 R62, P6, R93, R6, RZ ;  /* 0x000000065d3e7210 */ /* 0x001fca0007fde0ff */
[----:B---3--:R-:W-:Y:S01]  /*b2a0*/  IMAD.X R63, R7, 0x1, R13, P6 ;  /* 0x00000001073f7824 */ /* 0x008fe200030e060d */
        /* <DEDUP_REMOVED lines=14> */
[----:B0-----:R-:W-:Y:S01]  /*b390*/  IMAD.X R65, R7, 0x1, R13, P6 ;  /* 0x0000000107417824 */ /* 0x001fe200030e060d */
[----:B------:R-:W-:-:S04]  /*b3a0*/  ISETP.GT.AND P6, PT, R10, 0x18, PT ;  /* 0x000000180a00780c */ /* 0x000fc80003fc4270 */
[----:B------:R-:W-:-:S13]  /*b3b0*/  ISETP.GT.AND P6, PT, R0, 0x80, P6 ;  /* 0x000000800000780c */ /* 0x000fda00037c4270 */
[----:B------:R0:W-:Y:S01]  /*b3c0*/  @P6 STG.E.U16 desc[UR12][R60.64], R68 ;  /* 0x000000443c006986 */ /* 0x0001e2000c10150c */
[----:B--2---:R-:W-:-:S05]  /*b3d0*/  IADD3 R66, P6, R97, R6, RZ ;  /* 0x0000000661427210 */ /* 0x004fca0007fde0ff */
        /* <DEDUP_REMOVED lines=19> */
[----:B-1----:R-:W-:-:S05]  /*b510*/  IADD3 R62, P6, R101, R6, RZ ;  /* 0x00000006653e7210 */ /* 0x002fca0007fde0ff */
[----:B------:R-:W-:Y:S01]  /*b520*/  IMAD.X R63, R7, 0x1, R13, P6 ;  /* 0x00000001073f7824 */ /* 0x000fe200030e060d */
[----:B------:R-:W-:-:S04]  /*b530*/  ISETP.GT.AND P6, PT, R10, 0x21, PT ;  /* 0x000000210a00780c */ /* 0x000fc80003fc4270 */
[----:B------:R-:W-:-:S13]  /*b540*/  ISETP.GT.AND P6, PT, R0, 0x80, P6 ;  /* 0x000000800000780c */ /* 0x000fda00037c4270 */
[----:B------:R1:W-:Y:S01]  /*b550*/  @P6 STG.E.U16 desc[UR12][R66.64], R73 ;  /* 0x0000004942006986 */ /* 0x0003e2000c10150c */
[----:B--2---:R-:W-:-:S05]  /*b560*/  IADD3 R56, P6, R95, R16, RZ ;  /* 0x000000105f387210 */ /* 0x004fca0007fde0ff */
[----:B------:R-:W-:Y:S01]  /*b570*/  IMAD.X R57, R17, 0x1, R13, P6 ;  /* 0x0000000111397824 */ /* 0x000fe200030e060d */
[----:B------:R-:W-:-:S04]  /*b580*/  ISETP.GT.AND P6, PT, R10, 0x20, PT ;  /* 0x000000200a00780c */ /* 0x000fc80003fc4270 */
[----:B------:R-:W-:-:S13]  /*b590*/  ISETP.GT.AND P6, PT, R0, 0x88, P6 ;  /* 0x000000880000780c */ /* 0x000fda00037c4270 */
[----:B------:R2:W-:Y:S01]  /*b5a0*/  @P6 STG.E.U16 desc[UR12][R56.64], R74 ;  /* 0x0000004a38006986 */ /* 0x0005e2000c10150c */
[----:B---3--:R-:W-:-:S05]  /*b5b0*/  IADD3 R58, P6, R97, R16, RZ ;  /* 0x00000010613a7210 */ /* 0x008fca0007fde0ff */
[----:B------:R-:W-:Y:S01]  /*b5c0*/  IMAD.X R59, R17, 0x1, R13, P6 ;  /* 0x00000001113b7824 */ /* 0x000fe200030e060d */
[----:B------:R-:W-:-:S04]  /*b5d0*/  ISETP.GT.AND P6, PT, R10, 0x21, PT ;  /* 0x000000210a00780c */ /* 0x000fc80003fc4270 */
[----:B------:R-:W-:-:S13]  /*b5e0*/  ISETP.GT.AND P6, PT, R0, 0x88, P6 ;  /* 0x000000880000780c */ /* 0x000fda00037c4270 */
[----:B------:R3:W-:Y:S01]  /*b5f0*/  @P6 STG.E.U16 desc[UR12][R58.64], R75 ;  /* 0x0000004b3a006986 */ /* 0x0007e2000c10150c */
[----:B0-----:R-:W-:-:S05]  /*b600*/  IADD3 R64, P6, R103, R6, RZ ;  /* 0x0000000667407210 */ /* 0x001fca0007fde0ff */
[----:B------:R-:W-:Y:S01]  /*b610*/  IMAD.X R65, R7, 0x1, R13, P6 ;  /* 0x0000000107417824 */ /* 0x000fe200030e060d */
[----:B------:R-:W-:-:S13]  /*b620*/  ISETP.GT.AND P6, PT, R0, 0x80, P5 ;  /* 0x000000800000780c */ /* 0x000fda0002fc4270 */
[----:B------:R0:W-:Y:S01]  /*b630*/  @P6 STG.E.U16 desc[UR12][R60.64], R76 ;  /* 0x0000004c3c006986 */ /* 0x0001e2000c10150c */
[----:B-1----:R-:W-:-:S05]  /*b640*/  IADD3 R66, P6, R105, R6, RZ ;  /* 0x0000000669427210 */ /* 0x002fca0007fde0ff */
[----:B------:R-:W-:Y:S01]  /*b650*/  IMAD.X R67, R7, 0x1, R13, P6 ;  /* 0x0000000107437824 */ /* 0x000fe200030e060d */
[----:B------:R-:W-:-:S13]  /*b660*/  ISETP.GT.AND P6, PT, R0, 0x80, P4 ;  /* 0x000000800000780c */ /* 0x000fda00027c4270 */
[----:B------:R1:W-:Y:S01]  /*b670*/  @P6 STG.E.U16 desc[UR12][R62.64], R77 ;  /* 0x0000004d3e006986 */ /* 0x0003e2000c10150c */
[----:B--2---:R-:W-:-:S05]  /*b680*/  IADD3 R56, P6, R99, R16, RZ ;  /* 0x0000001063387210 */ /* 0x004fca0007fde0ff */
[----:B------:R-:W-:Y:S01]  /*b690*/  IMAD.X R57, R17, 0x1, R13, P6 ;  /* 0x0000000111397824 */ /* 0x000fe200030e060d */
[----:B------:R-:W-:-:S13]  /*b6a0*/  ISETP.GT.AND P6, PT, R0, 0x88, P5 ;  /* 0x000000880000780c */ /* 0x000fda0002fc4270 */
[----:B------:R2:W-:Y:S01]  /*b6b0*/  @P6 STG.E.U16 desc[UR12][R56.64], R78 ;  /* 0x0000004e38006986 */ /* 0x0005e2000c10150c */
[----:B---3--:R-:W-:-:S05]  /*b6c0*/  IADD3 R58, P6, R101, R16, RZ ;  /* 0x00000010653a7210 */ /* 0x008fca0007fde0ff */
[----:B------:R-:W-:Y:S01]  /*b6d0*/  IMAD.X R59, R17, 0x1, R13, P6 ;  /* 0x00000001113b7824 */ /* 0x000fe200030e060d */
[----:B------:R-:W-:-:S13]  /*b6e0*/  ISETP.GT.AND P6, PT, R0, 0x88, P4 ;  /* 0x000000880000780c */ /* 0x000fda00027c4270 */
[----:B------:R3:W-:Y:S01]  /*b6f0*/  @P6 STG.E.U16 desc[UR12][R58.64], R79 ;  /* 0x0000004f3a006986 */ /* 0x0007e2000c10150c */
[----:B0-----:R-:W-:-:S05]  /*b700*/  IADD3 R60, P6, R107, R6, RZ ;  /* 0x000000066b3c7210 */ /* 0x001fca0007fde0ff */
[----:B------:R-:W-:Y:S01]  /*b710*/  IMAD.X R61, R7, 0x1, R13, P6 ;  /* 0x00000001073d7824 */ /* 0x000fe200030e060d */
[----:B------:R-:W-:-:S13]  /*b720*/  ISETP.GT.AND P6, PT, R0, 0x80, P3 ;  /* 0x000000800000780c */ /* 0x000fda0001fc4270 */
[----:B------:R-:W-:Y:S01]  /*b730*/  @P6 STG.E.U16 desc[UR12][R64.64], R80 ;  /* 0x0000005040006986 */ /* 0x000fe2000c10150c */
[----:B-1----:R-:W-:-:S05]  /*b740*/  IADD3 R62, P6, R109, R6, RZ ;  /* 0x000000066d3e7210 */ /* 0x002fca0007fde0ff */
[----:B------:R-:W-:Y:S01]  /*b750*/  IMAD.X R63, R7, 0x1, R13, P6 ;  /* 0x00000001073f7824 */ /* 0x000fe200030e060d */
[----:B------:R-:W-:-:S13]  /*b760*/  ISETP.GT.AND P6, PT, R0, 0x80, P1 ;  /* 0x000000800000780c */ /* 0x000fda0000fc4270 */
[----:B------:R-:W-:Y:S01]  /*b770*/  @P6 STG.E.U16 desc[UR12][R66.64], R81 ;  /* 0x0000005142006986 */ /* 0x000fe2000c10150c */
[----:B------:R-:W-:-:S05]  /*b780*/  IADD3 R6, P6, R103, R16, RZ ;  /* 0x0000001067067210 */ /* 0x000fca0007fde0ff */
        /* <DEDUP_REMOVED lines=15> */
[----:B------:R-:W-:-:S05]  /*b880*/  IADD3 R16, P6, R2, R9, RZ ;  /* 0x0000000902107210 */ /* 0x000fca0007fde0ff */
        /* <DEDUP_REMOVED lines=9> */
[----:B------:R-:W-:-:S04]  /*b920*/  ISETP.GT.AND P6, PT, R10, RZ, PT ;  /* 0x000000ff0a00720c */ /* 0x000fc80003fc4270 */
[----:B------:R-:W-:-:S13]  /*b930*/  ISETP.GT.AND P6, PT, R0, 0xc0, P6 ;  /* 0x000000c00000780c */ /* 0x000fda00037c4270 */
[----:B------:R2:W-:Y:S01]  /*b940*/  @P6 STG.E.U16 desc[UR12][R16.64], R24 ;  /* 0x0000001810006986 */ /* 0x0005e2000c10150c */
[----:B0-----:R-:W-:-:S05]  /*b950*/  IADD3 R58, P6, R2, R23, RZ ;  /* 0x00000017023a7210 */ /* 0x001fca0007fde0ff */
[----:B------:R-:W-:Y:S01]  /*b960*/  IMAD.X R59, R3, 0x1, R13, P6 ;  /* 0x00000001033b7824 */ /* 0x000fe200030e060d */
[----:B------:R-:W-:-:S04]  /*b970*/  ISETP.GT.AND P6, PT, R10, 0x1, PT ;  /* 0x000000010a00780c */ /* 0x000fc80003fc4270 */
[----:B------:R-:W-:-:S13]  /*b980*/  ISETP.GT.AND P6, PT, R0, 0xc0, P6 ;  /* 0x000000c00000780c */ /* 0x000fda00037c4270 */
[----:B------:R-:W-:Y:S01]  /*b990*/  @P6 STG.E.U16 desc[UR12][R56.64], R25 ;  /* 0x0000001938006986 */ /* 0x000fe2000c10150c */
[----:B-1----:R-:W-:-:S05]  /*b9a0*/  IADD3 R6, P6, R4, R9, RZ ;  /* 0x0000000904067210 */ /* 0x002fca0007fde0ff */
[----:B------:R-:W-:Y:S01]  /*b9b0*/  IMAD.X R7, R5, 0x1, R13, P6 ;  /* 0x0000000105077824 */ /* 0x000fe200030e060d */
[----:B------:R-:W-:-:S04]  /*b9c0*/  ISETP.GT.AND P6, PT, R10, RZ, PT ;  /* 0x000000ff0a00720c */ /* 0x000fc80003fc4270 */
        /* <DEDUP_REMOVED lines=11> */
[----:B------:R-:W-:Y:S01]  /*ba80*/  @P6 STG.E.U16 desc[UR12][R60.64], R28 ;  /* 0x0000001c3c006986 */ /* 0x000fe2000c10150c */
[----:B--2---:R-:W-:-:S05]  /*ba90*/  IADD3 R16, P6, R2, R89, RZ ;  /* 0x0000005902107210 */ /* 0x004fca0007fde0ff */
[----:B------:R-:W-:Y:S01]  /*baa0*/  IMAD.X R17, R3, 0x1, R13, P6 ;  /* 0x0000000103117824 */ /* 0x000fe200030e060d */
[----:B------:R-:W-:-:S04]  /*bab0*/  ISETP.GT.AND P6, PT, R10, 0x9, PT ;  /* 0x000000090a00780c */ /* 0x000fc80003fc4270 */
[----:B------:R-:W-:-:S13]  /*bac0*/  ISETP.GT.AND P6, PT, R0, 0xc0, P6 ;  /* 0x000000c00000780c */ /* 0x000fda00037c4270 */
[----:B------:R-:W-:Y:S01]  /*bad0*/  @P6 STG.E.U16 desc[UR12][R58.64], R29 ;  /* 0x0000001d3a006986 */ /* 0x000fe2000c10150c */
        /* <DEDUP_REMOVED lines=34> */
[----:B------:R-:W-:Y:S01]  /*bd00*/  @P6 STG.E.U16 desc[UR12][R20.64], R36 ;  /* 0x0000002414006986 */ /* 0x000fe2000c10150c */
[----:B---3--:R-:W-:-:S05]  /*bd10*/  IADD3 R16, P6, R2, R97, RZ ;  /* 0x0000006102107210 */ /* 0x008fca0007fde0ff */
        /* <DEDUP_REMOVED lines=23> */
[----:B------:R-:W-:Y:S01]  /*be90*/  @P6 STG.E.U16 desc[UR12][R16.64], R41 ;  /* 0x0000002910006986 */ /* 0x000fe2000c10150c */
[----:B------:R-:W-:-:S04]  /*bea0*/  ISETP.GT.AND P6, PT, R10, 0x20, PT ;  /* 0x000000200a00780c */ /* 0x000fc80003fc4270 */
[----:B------:R-:W-:-:S13]  /*beb0*/  ISETP.GT.AND P6, PT, R0, 0xc8, P6 ;  /* 0x000000c80000780c */ /* 0x000fda00037c4270 */
[----:B------:R-:W-:Y:S01]  /*bec0*/  @P6 STG.E.U16 desc[UR12][R18.64], R42 ;  /* 0x0000002a12006986 */ /* 0x000fe2000c10150c */
[----:B------:R-:W-:-:S04]  /*bed0*/  ISETP.GT.AND P6, PT, R10, 0x21, PT ;  /* 0x000000210a00780c */ /* 0x000fc80003fc4270 */
[----:B------:R-:W-:-:S13]  /*bee0*/  ISETP.GT.AND P6, PT, R0, 0xc8, P6 ;  /* 0x000000c80000780c */ /* 0x000fda00037c4270 */
[----:B------:R0:W-:Y:S01]  /*bef0*/  @P6 STG.E.U16 desc[UR12][R6.64], R43 ;  /* 0x0000002b06006986 */ /* 0x0001e2000c10150c */
[----:B-1----:R-:W-:-:S05]  /*bf00*/  IADD3 R8, P6, R2, R99, RZ ;  /* 0x0000006302087210 */ /* 0x002fca0007fde0ff */
[----:B------:R-:W-:Y:S01]  /*bf10*/  IMAD.X R9, R3, 0x1, R13, P6 ;  /* 0x0000000103097824 */ /* 0x000fe200030e060d */
[C---:B------:R-:W-:Y:S02]  /*bf20*/  ISETP.GT.AND P6, PT, R0.reuse, 0xc0, P5 ;  /* 0x000000c00000780c */ /* 0x040fe40002fc4270 */
[----:B------:R-:W-:-:S11]  /*bf30*/  ISETP.GT.AND P5, PT, R0, 0xc8, P5 ;  /* 0x000000c80000780c */ /* 0x000fd60002fa4270 */
[----:B------:R1:W-:Y:S01]  /*bf40*/  @P6 STG.E.U16 desc[UR12][R8.64], R44 ;  /* 0x0000002c08006986 */ /* 0x0003e2000c10150c */
[----:B--2---:R-:W-:-:S05]  /*bf50*/  IADD3 R14, P6, R2, R101, RZ ;  /* 0x00000065020e7210 */ /* 0x004fca0007fde0ff */
[----:B------:R-:W-:Y:S01]  /*bf60*/  IMAD.X R15, R3, 0x1, R13, P6 ;  /* 0x00000001030f7824 */ /* 0x000fe200030e060d */
[C---:B------:R-:W-:Y:S02]  /*bf70*/  ISETP.GT.AND P6, PT, R0.reuse, 0xc0, P4 ;  /* 0x000000c00000780c */ /* 0x040fe400027c4270 */
[----:B------:R-:W-:-:S11]  /*bf80*/  ISETP.GT.AND P4, PT, R0, 0xc8, P4 ;  /* 0x000000c80000780c */ /* 0x000fd60002784270 */
[----:B------:R2:W-:Y:S01]  /*bf90*/  @P6 STG.E.U16 desc[UR12][R14.64], R45 ;  /* 0x0000002d0e006986 */ /* 0x0005e2000c10150c */
[----:B0-----:R-:W-:-:S05]  /*bfa0*/  IADD3 R6, P6, R4, R99, RZ ;  /* 0x0000006304067210 */ /* 0x001fca0007fde0ff */
[----:B------:R-:W-:Y:S01]  /*bfb0*/  IMAD.X R7, R5, 0x1, R13, P6 ;  /* 0x0000000105077824 */ /* 0x000fe200030e060d */
[----:B-1----:R-:W-:-:S04]  /*bfc0*/  IADD3 R8, P6, R4, R101, RZ ;  /* 0x0000006504087210 */ /* 0x002fc80007fde0ff */
[----:B------:R0:W-:Y:S01]  /*bfd0*/  @P5 STG.E.U16 desc[UR12][R6.64], R46 ;  /* 0x0000002e06005986 */ /* 0x0001e2000c10150c */
[----:B------:R-:W-:Y:S01]  /*bfe0*/  ISETP.GT.AND P5, PT, R0, 0xc0, P3 ;  /* 0x000000c00000780c */ /* 0x000fe20001fa4270 */
[--C-:B------:R-:W-:Y:S01]  /*bff0*/  IMAD.X R9, R5, 0x1, R13.reuse, P6 ;  /* 0x0000000105097824 */ /* 0x100fe200030e060d */
[----:B--2---:R-:W-:Y:S02]  /*c000*/  IADD3 R14, P6, R2, R103, RZ ;  /* 0x00000067020e7210 */ /* 0x004fe40007fde0ff */
[C---:B------:R-:W-:Y:S02]  /*c010*/  ISETP.GT.AND P3, PT, R0.reuse, 0xc8, P3 ;  /* 0x000000c80000780c */ /* 0x040fe40001f64270 */
[----:B------:R1:W-:Y:S01]  /*c020*/  @P4 STG.E.U16 desc[UR12][R8.64], R47 ;  /* 0x0000002f08004986 */ /* 0x0003e2000c10150c */
[C---:B------:R-:W-:Y:S01]  /*c030*/  ISETP.GT.AND P4, PT, R0.reuse, 0xc0, P1 ;  /* 0x000000c00000780c */ /* 0x040fe20000f84270 */
[----:B------:R-:W-:Y:S01]  /*c040*/  IMAD.X R15, R3, 0x1, R13, P6 ;  /* 0x00000001030f7824 */ /* 0x000fe200030e060d */
[----:B------:R-:W-:-:S02]  /*c050*/  ISETP.GT.AND P1, PT, R0, 0xc8, P1 ;  /* 0x000000c80000780c */ /* 0x000fc40000f24270 */
[-C--:B0-----:R-:W-:Y:S02]  /*c060*/  IADD3 R6, P6, R2, R105.reuse, RZ ;  /* 0x0000006902067210 */ /* 0x081fe40007fde0ff */
[----:B------:R0:W-:Y:S03]  /*c070*/  @P5 STG.E.U16 desc[UR12][R14.64], R48 ;  /* 0x000000300e005986 */ /* 0x0001e6000c10150c */
[--C-:B------:R-:W-:Y:S01]  /*c080*/  IMAD.X R7, R3, 0x1, R13.reuse, P6 ;  /* 0x0000000103077824 */ /* 0x100fe200030e060d */
[C---:B------:R-:W-:Y:S02]  /*c090*/  IADD3 R10, P6, R4.reuse, R105, RZ ;  /* 0x00000069040a7210 */ /* 0x040fe40007fde0ff */
[----:B-1----:R-:W-:Y:S02]  /*c0a0*/  IADD3 R8, P5, R4, R103, RZ ;  /* 0x0000006704087210 */ /* 0x002fe40007fbe0ff */
[----:B------:R1:W-:Y:S01]  /*c0b0*/  @P4 STG.E.U16 desc[UR12][R6.64], R49 ;  /* 0x0000003106004986 */ /* 0x0003e2000c10150c */
[C-C-:B------:R-:W-:Y:S01]  /*c0c0*/  IMAD.X R11, R5.reuse, 0x1, R13.reuse, P6 ;  /* 0x00000001050b7824 */ /* 0x140fe200030e060d */
[C---:B------:R-:W-:Y:S01]  /*c0d0*/  ISETP.GT.AND P4, PT, R0.reuse, 0xc0, P2 ;  /* 0x000000c00000780c */ /* 0x040fe20001784270 */
[----:B------:R-:W-:Y:S01]  /*c0e0*/  IMAD.X R9, R5, 0x1, R13, P5 ;  /* 0x0000000105097824 */ /* 0x000fe200028e060d */
[----:B------:R-:W-:-:S02]  /*c0f0*/  ISETP.GT.AND P5, PT, R0, 0xc0, P0 ;  /* 0x000000c00000780c */ /* 0x000fc400007a4270 */
[C---:B------:R-:W-:Y:S02]  /*c100*/  ISETP.GT.AND P2, PT, R0.reuse, 0xc8, P2 ;  /* 0x000000c80000780c */ /* 0x040fe40001744270 */
[----:B------:R2:W-:Y:S01]  /*c110*/  @P3 STG.E.U16 desc[UR12][R8.64], R50 ;  /* 0x0000003208003986 */ /* 0x0005e2000c10150c */
[----:B------:R-:W-:Y:S02]  /*c120*/  ISETP.GT.AND P0, PT, R0, 0xc8, P0 ;  /* 0x000000c80000780c */ /* 0x000fe40000704270 */
[-C--:B0-----:R-:W-:Y:S01]  /*c130*/  IADD3 R14, P3, R4, R107.reuse, RZ ;  /* 0x0000006b040e7210 */ /* 0x081fe20007f7e0ff */
[----:B------:R2:W-:Y:S01]  /*c140*/  @P1 STG.E.U16 desc[UR12][R10.64], R51 ;  /* 0x000000330a001986 */ /* 0x0005e2000c10150c */
[C---:B-1----:R-:W-:Y:S02]  /*c150*/  IADD3 R6, P6, R2.reuse, R107, RZ ;  /* 0x0000006b02067210 */ /* 0x042fe40007fde0ff */
[----:B------:R-:W-:Y:S01]  /*c160*/  IADD3 R2, P1, R2, R109, RZ ;  /* 0x0000006d02027210 */ /* 0x000fe20007f3e0ff */
[----:B------:R-:W-:-:S02]  /*c170*/  IMAD.X R15, R5, 0x1, R13, P3 ;  /* 0x00000001050f7824 */ /* 0x000fc400018e060d */
[C-C-:B------:R-:W-:Y:S01]  /*c180*/  IMAD.X R7, R3.reuse, 0x1, R13.reuse, P6 ;  /* 0x0000000103077824 */ /* 0x140fe200030e060d */
[----:B------:R-:W-:Y:S01]  /*c190*/  IADD3 R12, P6, R4, R109, RZ ;  /* 0x0000006d040c7210 */ /* 0x000fe20007fde0ff */
[----:B------:R-:W-:-:S03]  /*c1a0*/  IMAD.X R3, R3, 0x1, R13, P1 ;  /* 0x0000000103037824 */ /* 0x000fc600008e060d */
[----:B------:R2:W-:Y:S04]  /*c1b0*/  @P4 STG.E.U16 desc[UR12][R6.64], R52 ;  /* 0x0000003406004986 */ /* 0x0005e8000c10150c */
[----:B------:R2:W-:Y:S04]  /*c1c0*/  @P5 STG.E.U16 desc[UR12][R2.64], R53 ;  /* 0x0000003502005986 */ /* 0x0005e8000c10150c */
[----:B------:R2:W-:Y:S01]  /*c1d0*/  @P2 STG.E.U16 desc[UR12][R14.64], R54 ;  /* 0x000000360e002986 */ /* 0x0005e2000c10150c */
[----:B------:R-:W-:Y:S05]  /*c1e0*/  @!P0 EXIT ;  /* 0x000000000000894d */ /* 0x000fea0003800000 */
[----:B------:R-:W-:Y:S01]  /*c1f0*/  F2FP.F16.F32.PACK_AB R55, RZ, R55 ;  /* 0x00000037ff37723e */ /* 0x000fe200000000ff */
[----:B------:R-:W-:-:S05]  /*c200*/  IMAD.X R13, R5, 0x1, R13, P6 ;  /* 0x00000001050d7824 */ /* 0x000fca00030e060d */
[----:B------:R-:W-:Y:S01]  /*c210*/  STG.E.U16 desc[UR12][R12.64], R55 ;  /* 0x000000370c007986 */ /* 0x000fe2000c10150c */
[----:B------:R-:W-:Y:S05]  /*c220*/  EXIT ;  /* 0x000000000000794d */ /* 0x000fea0003800000 */
.L_x_13:
[----:B------:R-:W-:-:S13]  /*c230*/  ISETP.NE.AND P0, PT, R5, RZ, PT ;  /* 0x000000ff0500720c */ /* 0x000fda0003f05270 */
[----:B------:R-:W-:Y:S05]  /*c240*/  @P0 EXIT ;  /* 0x000000000000094d */ /* 0x000fea0003800000 */
[----:B------:R-:W-:-:S13]  /*c250*/  ELECT P0, URZ, PT ;  /* 0x00000000003f782f */ /* 0x000fda0003800000 */
[----:B------:R-:W-:Y:S05]  /*c260*/  @!P0 BRA `(.L_x_248) ;  /* 0x0000000800108947 */ /* 0x000fea0003800000 */
[----:B------:R-:W-:-:S13]  /*c270*/  ISETP.GE.AND P0, PT, R3, 0x1, PT ;  /* 0x000000010300780c */ /* 0x000fda0003f06270 */
[----:B------:R-:W-:Y:S05]  /*c280*/  @!P0 BRA `(.L_x_248) ;  /* 0x0000000800088947 */ /* 0x000fea0003800000 */
[----:B------:R-:W1:Y:S01]  /*c290*/  S2R R5, SR_CgaCtaId ;  /* 0x0000000000057919 */ /* 0x000e620000008800 */
[----:B------:R-:W-:Y:S01]  /*c2a0*/  IMAD.SHL.U32 R22, R10, 0x100, RZ ;  /* 0x000001000a167824 */ /* 0x000fe200078e00ff */
[----:B------:R-:W-:Y:S01]  /*c2b0*/  ULDC UR4, c[0x0][0x384] ;  /* 0x0000e10000047ab9 */ /* 0x000fe20000000800 */
[----:B------:R-:W-:Y:S01]  /*c2c0*/  LOP3.LUT P0, RZ, R9, 0x1f, RZ, 0xc0, !PT ;  /* 0x0000001f09ff7812 */ /* 0x000fe2000780c0ff */
[----:B------:R-:W-:Y:S01]  /*c2d0*/  ULDC UR5, c[0x0][0x388] ;  /* 0x0000e20000057ab9 */ /* 0x000fe20000000800 */
[C---:B------:R-:W-:Y:S01]  /*c2e0*/  ISETP.NE.AND P1, PT, R12.reuse, RZ, PT ;  /* 0x000000ff0c00720c */ /* 0x040fe20003f25270 */
[----:B------:R-:W-:Y:S01]  /*c2f0*/  VIADD R24, R3, 0x1 ;  /* 0x0000000103187836 */ /* 0x000fe20000000000 */
[----:B------:R-:W-:Y:S01]  /*c300*/  ISETP.NE.OR P0, PT, R12, RZ, !P0 ;  /* 0x000000ff0c00720c */ /* 0x000fe20004705670 */
[----:B0-----:R-:W-:Y:S01]  /*c310*/  IMAD.MOV.U32 R6, RZ, RZ, 0x1 ;  /* 0x00000001ff067424 */ /* 0x001fe200078e00ff */
[----:B------:R-:W-:Y:S01]  /*c320*/  LOP3.LUT R23, R2, 0x2, RZ, 0xfc, !PT ;  /* 0x0000000202177812 */ /* 0x000fe200078efcff */
[----:B------:R-:W-:Y:S01]  /*c330*/  IMAD.MOV.U32 R7, RZ, RZ, RZ ;  /* 0x000000ffff077224 */ /* 0x000fe200078e00ff */
[----:B------:R-:W-:-:S02]  /*c340*/  CS2R R8, SRZ ;  /* 0x0000000000087805 */ /* 0x000fc4000001ff00 */
[----:B--2--5:R-:W-:Y:S01]  /*c350*/  CS2R R10, SRZ ;  /* 0x00000000000a7805 */ /* 0x024fe2000001ff00 */
[----:B-1----:R-:W-:-:S05]  /*c360*/  IMAD.SHL.U32 R0, R5, 0x20, RZ ;  /* 0x0000002005007824 */ /* 0x002fca00078e00ff */
[----:B------:R-:W-:-:S05]  /*c370*/  LOP3.LUT R0, R0, 0x20, RZ, 0xc0, !PT ;  /* 0x0000002000007812 */ /* 0x000fca00078ec0ff */
[----:B------:R-:W-:Y:S02]  /*c380*/  IMAD R4, R13, 0x40, R0 ;  /* 0x000000400d047824 */ /* 0x000fe400078e0200 */
[----:B------:R-:W-:Y:S02]  /*c390*/  IMAD.SHL.U32 R0, R5, 0x800, RZ ;  /* 0x0000080005007824 */ /* 0x000fe400078e00ff */
[----:B------:R-:W-:-:S03]  /*c3a0*/  IMAD.HI.U32 R5, R22, UR4, RZ ;  /* 0x0000000416057c27 */ /* 0x000fc6000f8e00ff */
[----:B------:R-:W-:Y:S02]  /*c3b0*/  LOP3.LUT R0, R0, 0x800, RZ, 0xc0, !PT ;  /* 0x0000080000007812 */ /* 0x000fe400078ec0ff */
[----:B------:R-:W-:-:S07]  /*c3c0*/  SHF.R.U32.HI R5, RZ, UR5, R5 ;  /* 0x00000005ff057c19 */ /* 0x000fce0008011605 */
.L_x_252:
[----:B------:R-:W4:Y:S01]  /*c3d0*/  S2R R13, SR_CgaCtaId ;  /* 0x00000000000d7919 */ /* 0x000f220000008800 */
[----:B------:R-:W-:-:S04]  /*c3e0*/  MOV R12, 0x400 ;  /* 0x00000400000c7802 */ /* 0x000fc80000000f00 */
[----:B----4-:R-:W-:Y:S02]  /*c3f0*/  LEA R14, R13, R12, 0x18 ;  /* 0x0000000c0d0e7211 */ /* 0x010fe400078ec0ff */
[----:B------:R-:W-:-:S03]  /*c400*/  SHF.L.U32 R12, R6, 0x1f, RZ ;  /* 0x0000001f060c7819 */ /* 0x000fc600000006ff */
[----:B------:R-:W-:-:S07]  /*c410*/  IMAD R13, R7, 0x8, R14 ;  /* 0x00000008070d7824 */ /* 0x000fce00078e020e */
.L_x_249:
[----:B0-----:R0:W1:Y:S02]  /*c420*/  SYNCS.PHASECHK.TRANS64.TRYWAIT P2, [R13+URZ+0x32028], R12 ;  /* 0x0320280c0d0075a7 */ /* 0x001064000804017f */
[----:B-1----:R-:W-:Y:S05]  /*c430*/  @!P2 NANOSLEEP.SYNCS 0x989680 ;  /* 0x009896800000a95d */ /* 0x002fea0003900000 */
[----:B------:R-:W1:Y:S02]  /*c440*/  @!P2 SYNCS.PHASECHK.TRANS64 P2, [R13+URZ+0x32028], R12 ;  /* 0x0320280c0d00a5a7 */ /* 0x000e64000804007f */
[----:B-1----:R-:W-:Y:S05]  /*c450*/  @!P2 BRA `(.L_x_249) ;  /* 0xfffffffc00f0a947 */ /* 0x002fea000383ffff */
[----:B0-----:R-:W0:Y:S02]  /*c460*/  @!P1 LDC R12, c[0x0][0x580] ;  /* 0x00016000ff0c9b82 */ /* 0x001e240000000800 */
[----:B0-----:R0:W-:Y:S02]  /*c470*/  @!P1 SYNCS.ARRIVE.TRANS64 RZ, [R13+URZ+0x32000], R12 ;  /* 0x0320000c0dff99a7 */ /* 0x0011e4000800003f */
[----:B0-----:R-:W-:-:S04]  /*c480*/  PRMT R12, R23, 0x9910, RZ ;  /* 0x00009910170c7816 */ /* 0x001fc800000000ff */
[----:B------:R-:W-:-:S13]  /*c490*/  ISETP.NE.AND P2, PT, R12, 0x2, PT ;  /* 0x000000020c00780c */ /* 0x000fda0003f45270 */
[----:B------:R-:W-:Y:S05]  /*c4a0*/  @P2 BRA `(.L_x_250) ;  /* 0x0000000000042947 */ /* 0x000fea0003800000 */
[----:B------:R-:W-:Y:S01]  /*c4b0*/  BPT.TRAP 0x1 ;  /* 0x000000040000795c */ /* 0x000fe20000300000 */
.L_x_250:
[----:B------:R-:W-:Y:S05]  /*c4c0*/  @P0 BRA `(.L_x_251) ;  /* 0x0000000000040947 */ /* 0x000fea0003800000 */
[----:B------:R-:W-:Y:S01]  /*c4d0*/  BPT.TRAP 0x1 ;  /* 0x000000040000795c */ /* 0x000fe20000300000 */
.L_x_251:
[----:B---3--:R-:W0:Y:S01]  /*c4e0*/  LDC R15, c[0x0][0x380] ;  /* 0x0000e000ff0f7b82 */ /* 0x008e220000000800 */
[----:B------:R-:W-:Y:S01]  /*c4f0*/  R2UR UR4, R5 ;  /* 0x00000000050472ca */ /* 0x000fe200000e0000 */
[----:B------:R-:W-:Y:S01]  /*c500*/  ULDC UR24, c[0x0][0x38c] ;  /* 0x0000e30000187ab9 */ /* 0x000fe20000000800 */
[----:B------:R-:W-:Y:S01]  /*c510*/  R2UR UR13, R22 ;  /* 0x00000000160d72ca */ /* 0x000fe200000e0000 */
[----:B------:R-:W-:Y:S01]  /*c520*/  UISETP.NE.AND UP0, UPT, UR24, 0x1, UPT ;  /* 0x000000011800788c */ /* 0x000fe2000bf05270 */
[----:B------:R-:W-:Y:S01]  /*c530*/  R2UR UR17, R13 ;  /* 0x000000000d1172ca */ /* 0x000fe200000e0000 */
[----:B------:R-:W-:Y:S01]  /*c540*/  ULDC UR12, c[0x0][0x3ec] ;  /* 0x0000fb00000c7ab9 */ /* 0x000fe20000000800 */
[----:B------:R-:W-:Y:S01]  /*c550*/  R2UR UR10, R14 ;  /* 0x000000000e0a72ca */ /* 0x000fe200000e0000 */
[----:B------:R-:W1:Y:S01]  /*c560*/  LDC.64 R16, c[0x0][0x3f8] ;  /* 0x0000fe00ff107b82 */ /* 0x000e620000000a00 */
[----:B------:R-:W-:Y:S01]  /*c570*/  R2UR UR16, R7 ;  /* 0x00000000071072ca */ /* 0x000fe200000e0000 */
[----:B------:R-:W-:Y:S01]  /*c580*/  VIADD R24, R24, 0xffffffff ;  /* 0xffffffff18187836 */ /* 0x000fe20000000000 */
[----:B------:R-:W-:Y:S01]  /*c590*/  R2UR UR18, R10 ;  /* 0x000000000a1272ca */ /* 0x000fe200000e0000 */
[----:B------:R-:W-:Y:S01]  /*c5a0*/  ULDC.64 UR28, c[0x0][0x198] ;  /* 0x00006600001c7ab9 */ /* 0x000fe20000000a00 */
[----:B------:R-:W-:Y:S01]  /*c5b0*/  ULDC.64 UR20, c[0x0][0x3f0] ;  /* 0x0000fc0000147ab9 */ /* 0x000fe20000000a00 */
[----:B------:R-:W-:Y:S01]  /*c5c0*/  UMOV UR31, 0x30000 ;  /* 0x00030000001f7882 */ /* 0x000fe20000000000 */
[----:B------:R-:W-:Y:S01]  /*c5d0*/  @UP0 ULDC.64 UR8, c[0x0][0x390] ;  /* 0x0000e40000080ab9 */ /* 0x000fe20000000a00 */
[----:B------:R-:W1:Y:S01]  /*c5e0*/  LDC.64 R18, c[0x0][0x3d0] ;  /* 0x0000f400ff127b82 */ /* 0x000e620000000a00 */
[----:B------:R-:W-:Y:S01]  /*c5f0*/  ISETP.GT.AND P6, PT, R24, 0x1, PT ;  /* 0x000000011800780c */ /* 0x000fe20003fc4270 */
[----:B------:R-:W-:Y:S01]  /*c600*/  UIADD3 UR17, UR17, 0x32000, URZ ;  /* 0x0003200011117890 */ /* 0x000fe2000fffe03f */
[----:B------:R-:W-:Y:S01]  /*c610*/  UMOV UR26, 0x0 ;  /* 0x00000000001a7882 */ /* 0x000fe20000000000 */
[----:B------:R-:W-:-:S02]  /*c620*/  UMOV UR27, 0x10000000 ;  /* 0x10000000001b7882 */ /* 0x000fc40000000000 */
[----:B------:R-:W-:Y:S01]  /*c630*/  ULEA UR16, UR16, UR10, 0xf ;  /* 0x0000000a10107291 */ /* 0x000fe2000f8e783f */
[----:B0-----:R-:W-:Y:S01]  /*c640*/  ISETP.NE.AND P2, PT, R15, 0x1, PT ;  /* 0x000000010f00780c */ /* 0x001fe20003f45270 */
[----:B------:R-:W0:Y:S01]  /*c650*/  LDC R20, c[0x0][0x400] ;  /* 0x00010000ff147b82 */ /* 0x000e220000000800 */
[----:B------:R-:W-:-:S11]  /*c660*/  USHF.L.U32 UR18, UR18, 0x6, URZ ;  /* 0x0000000612127899 */ /* 0x000fd6000800063f */
[----:B------:R-:W-:Y:S01]  /*c670*/  @P2 IMAD.U32 R12, RZ, RZ, UR4 ;  /* 0x00000004ff0c2e24 */ /* 0x000fe2000f8e00ff */
[----:B------:R-:W-:Y:S01]  /*c680*/  ULDC.64 UR4, c[0x0][0x3c8] ;  /* 0x0000f20000047ab9 */ /* 0x000fe20000000a00 */
[----:B-1----:R-:W-:-:S03]  /*c690*/  IMAD R13, R9, R18, R17 ;  /* 0x00000012090d7224 */ /* 0x002fc600078e0211 */
[----:B------:R-:W-:Y:S01]  /*c6a0*/  @P2 R2UR UR13, R12 ;  /* 0x000000000c0d22ca */ /* 0x000fe200000e0000 */
[C---:B------:R-:W-:Y:S02]  /*c6b0*/  IMAD R12, R7.reuse, 0x1000, R0 ;  /* 0x00001000070c7824 */ /* 0x040fe400078e0200 */
[----:B------:R-:W-:Y:S02]  /*c6c0*/  VIADD R7, R7, 0x1 ;  /* 0x0000000107077836 */ /* 0x000fe40000000000 */
[----:B------:R-:W-:Y:S02]  /*c6d0*/  IMAD R21, R12, 0x2, R14 ;  /* 0x000000020c157824 */ /* 0x000fe400078e020e */
[----:B------:R-:W-:Y:S01]  /*c6e0*/  IMAD R12, R11, UR5, R16 ;  /* 0x000000050b0c7c24 */ /* 0x000fe2000f8e0210 */
[----:B------:R-:W-:Y:S01]  /*c6f0*/  ULDC UR5, c[0x0][0x398] ;  /* 0x0000e60000057ab9 */ /* 0x000fe20000000800 */
[----:B------:R-:W1:Y:S01]  /*c700*/  LDC.64 R16, c[0x0][0x3e0] ;  /* 0x0000f800ff107b82 */ /* 0x000e620000000a00 */
[----:B------:R-:W-:Y:S01]  /*c710*/  VIADD R14, R10, 0x1 ;  /* 0x000000010a0e7836 */ /* 0x000fe20000000000 */
[----:B------:R-:W-:Y:S01]  /*c720*/  R2UR UR23, R21 ;  /* 0x00000000151772ca */ /* 0x000fe200000e0000 */
[----:B------:R-:W-:Y:S01]  /*c730*/  IMAD.U32 R13, R13, 0x20, R12 ;  /* 0x000000200d0d7824 */ /* 0x000fe200078e000c */
[----:B------:R-:W-:Y:S01]  /*c740*/  UIMAD.WIDE.U32 UR6, UR13, UR8, URZ ;  /* 0x000000080d0672a5 */ /* 0x000fe2000f8e003f */
[----:B0-----:R-:W-:Y:S01]  /*c750*/  IMAD R10, R8, R19, R20 ;  /* 0x00000013080a7224 */ /* 0x001fe200078e0214 */
[----:B------:R-:W-:Y:S01]  /*c760*/  ISETP.NE.AND P2, PT, R14, UR15, PT ;  /* 0x0000000f0e007c0c */ /* 0x000fe2000bf45270 */
[----:B------:R-:W-:Y:S01]  /*c770*/  UIADD3 UR6, -UR13, URZ, URZ ;  /* 0x0000003f0d067290 */ /* 0x000fe2000fffe13f */
[----:B------:R-:W-:Y:S01]  /*c780*/  ISETP.NE.AND P5, PT, R7, 0x5, PT ;  /* 0x000000050700780c */ /* 0x000fe20003fa5270 */
[----:B------:R-:W-:Y:S01]  /*c790*/  UMOV UR14, UR13 ;  /* 0x0000000d000e7c82 */ /* 0x000fe20008000000 */
[----:B------:R-:W-:Y:S01]  /*c7a0*/  @UP0 USHF.R.U32.HI UR14, URZ, UR9, UR7 ;  /* 0x000000093f0e0299 */ /* 0x000fe20008011607 */
[----:B------:R-:W-:Y:S01]  /*c7b0*/  IMAD.U32 R10, R10, 0x400, R13 ;  /* 0x000004000a0a7824 */ /* 0x000fe200078e000d */
[----:B------:R-:W-:Y:S01]  /*c7c0*/  UISETP.NE.AND UP0, UPT, UR5, 0x1, UPT ;  /* 0x000000010500788c */ /* 0x000fe2000bf05270 */
[----:B------:R-:W-:Y:S01]  /*c7d0*/  IMAD R12, R15, UR6, R22 ;  /* 0x000000060f0c7c24 */ /* 0x000fe2000f8e0216 */
[----:B------:R-:W-:Y:S01]  /*c7e0*/  ULDC.64 UR8, c[0x0][0x3c0] ;  /* 0x0000f00000087ab9 */ /* 0x000fe20000000a00 */
[----:B------:R-:W-:Y:S01]  /*c7f0*/  VIADD R15, R11, 0x1 ;  /* 0x000000010b0f7836 */ /* 0x000fe20000000000 */
[----:B------:R-:W-:Y:S01]  /*c800*/  R2UR UR25, R10 ;  /* 0x000000000a1972ca */ /* 0x000fe200000e0000 */
[----:B------:R-:W-:Y:S01]  /*c810*/  UMOV UR22, UR14 ;  /* 0x0000000e00167c82 */ /* 0x000fe20008000000 */
[----:B------:R-:W-:Y:S01]  /*c820*/  R2UR UR19, R12 ;  /* 0x000000000c1372ca */ /* 0x000fe200000e0000 */
[----:B------:R-:W-:Y:S01]  /*c830*/  @P2 IMAD.MOV R15, RZ, RZ, R11 ;  /* 0x000000ffff0f2224 */ /* 0x000fe200078e020b */
[----:B------:R-:W-:Y:S01]  /*c840*/  UIADD3 UR7, -UR14, URZ, URZ ;  /* 0x0000003f0e077290 */ /* 0x000fe2000fffe13f */
[----:B------:R-:W-:Y:S01]  /*c850*/  VIADD R12, R9, 0x1 ;  /* 0x00000001090c7836 */ /* 0x000fe20000000000 */
[----:B------:R-:W-:Y:S01]  /*c860*/  UIADD3 UR6, UP1, UR28, 0xf0, URZ ;  /* 0x000000f01c067890 */ /* 0x000fe2000ff3e03f */
[----:B------:R-:W-:Y:S01]  /*c870*/  VIADD R13, R8, 0x1 ;  /* 0x00000001080d7836 */ /* 0x000fe20000000000 */
[----:B-1----:R-:W-:Y:S01]  /*c880*/  ISETP.NE.AND P3, PT, R15, R16, PT ;  /* 0x000000100f00720c */ /* 0x002fe20003f65270 */
[----:B------:R-:W-:Y:S01]  /*c890*/  @UP0 ULDC UR10, c[0x0][0x39c] ;  /* 0x0000e700000a0ab9 */ /* 0x000fe20000000800 */
[----:B------:R-:W-:Y:S01]  /*c8a0*/  @UP0 ULDC UR30, c[0x0][0x3a0] ;  /* 0x0000e800001e0ab9 */ /* 0x000fe20000000800 */
[----:B------:R-:W-:Y:S01]  /*c8b0*/  UIMAD.WIDE.U32 UR10, UR14, UR10, URZ ;  /* 0x0000000a0e0a72a5 */ /* 0x000fe2000f8e003f */
[----:B------:R-:W-:Y:S01]  /*c8c0*/  SEL R10, R14, RZ, P2 ;  /* 0x000000ff0e0a7207 */ /* 0x000fe20001000000 */
[----:B------:R-:W-:Y:S01]  /*c8d0*/  UIMAD UR7, UR24, UR7, UR13 ;  /* 0x00000007180772a4 */ /* 0x000fe2000f8e020d */
[----:B------:R-:W-:Y:S01]  /*c8e0*/  R2UR UR13, R9 ;  /* 0x00000000090d72ca */ /* 0x000fe200000e0000 */
[----:B------:R-:W-:Y:S01]  /*c8f0*/  @UP0 USHF.R.U32.HI UR22, URZ, UR30, UR11 ;  /* 0x0000001e3f160299 */ /* 0x000fe2000801160b */
[----:B------:R-:W-:Y:S01]  /*c900*/  SEL R7, R7, RZ, P5 ;  /* 0x000000ff07077207 */ /* 0x000fe20002800000 */
[----:B------:R-:W-:Y:S01]  /*c910*/  UIMAD UR19, UR19, UR8, UR12 ;  /* 0x00000008131372a4 */ /* 0x000fe2000f8e020c */
[----:B------:R-:W-:Y:S01]  /*c920*/  R2UR UR12, R11 ;  /* 0x000000000b0c72ca */ /* 0x000fe200000e0000 */
[----:B------:R-:W-:Y:S01]  /*c930*/  UIADD3 UR8, -UR22, URZ, URZ ;  /* 0x0000003f16087290 */ /* 0x000fe2000fffe13f */
[----:B------:R-:W-:Y:S01]  /*c940*/  R2UR UR11, R4 ;  /* 0x00000000040b72ca */ /* 0x000fe200000e0000 */
[----:B------:R-:W-:Y:S01]  /*c950*/  @P3 IMAD.MOV R12, RZ, RZ, R9 ;  /* 0x000000ffff0c3224 */ /* 0x000fe200078e0209 */
[----:B------:R-:W-:Y:S01]  /*c960*/  UIADD3 UR28, UP2, UR28, 0x270, URZ ;  /* 0x000002701c1c7890 */ /* 0x000fe2000ff5e03f */
[----:B------:R-:W-:Y:S01]  /*c970*/  SEL R9, RZ, 0x1, P5 ;  /* 0x00000001ff097807 */ /* 0x000fe20002800000 */
[----:B------:R-:W-:Y:S01]  /*c980*/  UIMAD UR5, UR5, UR8, UR14 ;  /* 0x00000008050572a4 */ /* 0x000fe2000f8e020e */
[----:B------:R-:W-:Y:S01]  /*c990*/  R2UR UR14, R8 ;  /* 0x00000000080e72ca */ /* 0x000fe200000e0000 */
[----:B------:R-:W-:Y:S01]  /*c9a0*/  UIMAD UR20, UR7, UR9, UR20 ;  /* 0x00000009071472a4 */ /* 0x000fe2000f8e0214 */
[----:B------:R-:W-:Y:S01]  /*c9b0*/  ISETP.NE.AND P4, PT, R12, R17, PT ;  /* 0x000000110c00720c */ /* 0x000fe20003f85270 */
[----:B------:R-:W-:Y:S01]  /*c9c0*/  UIMAD UR21, UR5, UR4, UR21 ;  /* 0x00000004051572a4 */ /* 0x000fe2000f8e0215 */
[----:B------:R-:W-:Y:S01]  /*c9d0*/  LOP3.LUT R6, R6, R9, RZ, 0x3c, !PT ;  /* 0x0000000906067212 */ /* 0x000fe200078e3cff */
[----:B------:R-:W-:Y:S01]  /*c9e0*/  UIADD3.X UR7, URZ, UR29, URZ, UP1, !UPT ;  /* 0x0000001d3f077290 */ /* 0x000fe20008ffe43f */
[----:B------:R-:W-:Y:S01]  /*c9f0*/  SEL R11, R15, RZ, P3 ;  /* 0x000000ff0f0b7207 */ /* 0x000fe20001800000 */
[----:B------:R-:W-:Y:S01]  /*ca00*/  UPRMT UR4, UR25, 0x5410, URZ ;  /* 0x0000541019047896 */ /* 0x000fe2000800003f */
[----:B------:R-:W-:Y:S01]  /*ca10*/  SEL R9, R12, RZ, P4 ;  /* 0x000000ff0c097207 */ /* 0x000fe20002000000 */
[----:B------:R-:W-:-:S02]  /*ca20*/  UIADD3 UR8, UR23, 0x28000, URZ ;  /* 0x0002800017087890 */ /* 0x000fc4000fffe03f */
[----:B------:R-:W-:Y:S01]  /*ca30*/  UIADD3.X UR29, URZ, UR29, URZ, UP2, !UPT ;  /* 0x0000001d3f1d7290 */ /* 0x000fe200097fe43f */
[----:B------:R-:W-:Y:S01]  /*ca40*/  UMOV UR9, UR17 ;  /* 0x0000001100097c82 */ /* 0x000fe20008000000 */
[----:B------:R-:W-:Y:S02]  /*ca50*/  UMOV UR10, UR18 ;  /* 0x00000012000a7c82 */ /* 0x000fe40008000000 */
[----:B------:R-:W-:Y:S01]  /*ca60*/  @P4 IMAD.MOV R13, RZ, RZ, R8 ;  /* 0x000000ffff0d4224 */ /* 0x000fe200078e0208 */
[----:B------:R1:W-:Y:S03]  /*ca70*/  UTMALDG.5D.IM2COL [UR16], [UR6], UR4 ;  /* 0x00000010060073b4 */ /* 0x0003e60008060004 */
[----:B------:R-:W-:Y:S01]  /*ca80*/  IMAD.MOV.U32 R8, RZ, RZ, R13 ;  /* 0x000000ffff087224 */ /* 0x000fe200078e000d */
[----:B------:R1:W-:Y:S02]  /*ca90*/  UTMALDG.5D.MULTICAST [UR8], [UR28], UR31, desc[UR26] ;  /* 0x00001a081c0073b4 */ /* 0x0003e4000802181f */
[----:B-1----:R-:W-:Y:S05]  /*caa0*/  @P6 BRA `(.L_x_252) ;  /* 0xfffffff800486947 */ /* 0x002fea000383ffff */
.L_x_248:
[----:B------:R-:W-:Y:S01]  /*cab0*/  ISETP.GE.U32.AND P2, PT, R3, 0x5, PT ;  /* 0x000000050300780c */ /* 0x000fe20003f46070 */
[----:B------:R-:W-:Y:S05]  /*cac0*/  WARPSYNC.ALL ;  /* 0x0000000000007948 */ /* 0x000fea0003800000 */
[----:B------:R-:W-:-:S07]  /*cad0*/  ELECT P1, URZ, PT ;  /* 0x00000000003f782f */ /* 0x000fce0003820000 */
[----:B------:R-:W-:-:S05]  /*cae0*/  @P2 IMAD.WIDE.U32 R4, R3, -0x33333333, RZ ;  /* 0xcccccccd03042825 */ /* 0x000fca00078e00ff */
[----:B------:R-:W-:-:S04]  /*caf0*/  @P2 SHF.R.U32.HI R0, RZ, 0x2, R5 ;  /* 0x00000002ff002819 */ /* 0x000fc80000011605 */
[----:B------:R-:W-:-:S04]  /*cb00*/  @P2 LOP3.LUT R0, R0, 0x1, RZ, 0xc0, !PT ;  /* 0x0000000100002812 */ /* 0x000fc800078ec0ff */
[----:B------:R-:W-:Y:S01]  /*cb10*/  @P2 ISETP.NE.U32.AND P0, PT, R0, 0x1, PT ;  /* 0x000000010000280c */ /* 0x000fe20003f05070 */
[----:B------:R-:W-:-:S12]  /*cb20*/  @!P1 EXIT ;  /* 0x000000000000994d */ /* 0x000fd80003800000 */
[----:B------:R-:W-:Y:S01]  /*cb30*/  LOP3.LUT R2, R2, 0x2, RZ, 0xfc, !PT ;  /* 0x0000000202027812 */ /* 0x000fe200078efcff */
[----:B------:R-:W-:Y:S01]  /*cb40*/  IMAD.MOV.U32 R0, RZ, RZ, 0x1 ;  /* 0x00000001ff007424 */ /* 0x000fe200078e00ff */
[----:B------:R-:W-:Y:S02]  /*cb50*/  @P2 ISETP.NE.U32.AND.EX P0, PT, RZ, RZ, PT, P0 ;  /* 0x000000ffff00220c */ /* 0x000fe40003f05100 */
[----:B------:R-:W-:Y:S02]  /*cb60*/  ISETP.NE.AND P1, PT, R2, 0x3, PT ;  /* 0x000000030200780c */ /* 0x000fe40003f25270 */
[----:B------:R-:W-:-:S11]  /*cb70*/  @P2 SEL R0, RZ, 0x1, !P0 ;  /* 0x00000001ff002807 */ /* 0x000fd60004000000 */
[----:B------:R-:W-:Y:S05]  /*cb80*/  @!P1 BRA `(.L_x_253) ;  /* 0x0000000000049947 */ /* 0x000fea0003800000 */
[----:B------:R-:W-:Y:S01]  /*cb90*/  BPT.TRAP 0x1 ;  /* 0x000000040000795c */ /* 0x000fe20000300000 */
.L_x_253:
[----:B0-----:R-:W0:Y:S01]  /*cba0*/  S2R R7, SR_CgaCtaId ;  /* 0x0000000000077919 */ /* 0x001e220000008800 */
[----:B------:R-:W-:Y:S01]  /*cbb0*/  IMAD.WIDE.U32 R4, R3, -0x33333333, RZ ;  /* 0xcccccccd03047825 */ /* 0x000fe200078e00ff */
[----:B------:R-:W-:-:S04]  /*cbc0*/  MOV R2, 0x400 ;  /* 0x0000040000027802 */ /* 0x000fc80000000f00 */
[----:B------:R-:W-:Y:S02]  /*cbd0*/  SHF.R.U32.HI R4, RZ, 0x2, R5 ;  /* 0x00000002ff047819 */ /* 0x000fe40000011605 */
[----:B------:R-:W-:-:S03]  /*cbe0*/  SHF.L.U32 R5, R0, 0x1f, RZ ;  /* 0x0000001f00057819 */ /* 0x000fc600000006ff */
[----:B------:R-:W-:Y:S01]  /*cbf0*/  IMAD R3, R4, -0x5, R3 ;  /* 0xfffffffb04037824 */ /* 0x000fe200078e0203 */
[----:B0-----:R-:W-:-:S05]  /*cc00*/  LEA R2, R7, R2, 0x18 ;  /* 0x0000000207027211 */ /* 0x001fca00078ec0ff */
[----:B------:R-:W-:-:S04]  /*cc10*/  VIADD R2, R2, 0x32028 ;  /* 0x0003202802027836 */ /* 0x000fc80000000000 */
[----:B------:R-:W-:-:S07]  /*cc20*/  IMAD R4, R3, 0x8, R2 ;  /* 0x0000000803047824 */ /* 0x000fce00078e0202 */
.L_x_254:
[----:B0-----:R0:W1:Y:S02]  /*cc30*/  SYNCS.PHASECHK.TRANS64.TRYWAIT P0, [R4+URZ], R5 ;  /* 0x00000005040075a7 */ /* 0x001064000800017f */
[----:B-1----:R-:W-:Y:S05]  /*cc40*/  @!P0 NANOSLEEP.SYNCS 0x989680 ;  /* 0x009896800000895d */ /* 0x002fea0003900000 */
[----:B------:R-:W1:Y:S02]  /*cc50*/  @!P0 SYNCS.PHASECHK.TRANS64 P0, [R4+URZ], R5 ;  /* 0x00000005040085a7 */ /* 0x000e64000800007f */
[----:B-1----:R-:W-:Y:S05]  /*cc60*/  @!P0 BRA `(.L_x_254) ;  /* 0xfffffffc00f08947 */ /* 0x002fea000383ffff */
[----:B------:R-:W-:-:S05]  /*cc70*/  VIADD R3, R3, 0x1 ;  /* 0x0000000103037836 */ /* 0x000fca0000000000 */
[----:B------:R-:W-:-:S04]  /*cc80*/  ISETP.NE.AND P0, PT, R3, 0x5, PT ;  /* 0x000000050300780c */ /* 0x000fc80003f05270 */
[----:B0-----:R-:W-:Y:S02]  /*cc90*/  SEL R5, RZ, 0x1, P0 ;  /* 0x00000001ff057807 */ /* 0x001fe40000000000 */
[----:B------:R-:W-:Y:S02]  /*cca0*/  SEL R3, R3, RZ, P0 ;  /* 0x000000ff03037207 */ /* 0x000fe40000000000 */
[----:B------:R-:W-:-:S03]  /*ccb0*/  LOP3.LUT R7, R0, R5, RZ, 0x3c, !PT ;  /* 0x0000000500077212 */ /* 0x000fc600078e3cff */
[----:B------:R-:W-:Y:S01]  /*ccc0*/  IMAD R0, R3, 0x8, R2 ;  /* 0x0000000803007824 */ /* 0x000fe200078e0202 */
[----:B------:R-:W-:-:S07]  /*ccd0*/  SHF.L.U32 R5, R7, 0x1f, RZ ;  /* 0x0000001f07057819 */ /* 0x000fce00000006ff */
.L_x_255:
        /* <DEDUP_REMOVED lines=11> */
.L_x_256:
        /* <DEDUP_REMOVED lines=11> */
.L_x_257:
        /* <DEDUP_REMOVED lines=11> */
.L_x_258:
[----:B0-----:R0:W1:Y:S02]  /*cef0*/  SYNCS.PHASECHK.TRANS64.TRYWAIT P0, [R3+URZ], R0 ;  /* 0x00000000030075a7 */ /* 0x001064000800017f */
[----:B-1----:R-:W-:Y:S05]  /*cf00*/  @!P0 NANOSLEEP.SYNCS 0x989680 ;  /* 0x009896800000895d */ /* 0x002fea0003900000 */
[----:B------:R-:W1:Y:S02]  /*cf10*/  @!P0 SYNCS.PHASECHK.TRANS64 P0, [R3+URZ], R0 ;  /* 0x00000000030085a7 */ /* 0x000e64000800007f */
[----:B-1----:R-:W-:Y:S05]  /*cf20*/  @P0 EXIT ;  /* 0x000000000000094d */ /* 0x002fea0003800000 */
[----:B------:R-:W-:Y:S05]  /*cf30*/  BRA `(.L_x_258) ;  /* 0xfffffffc00ec7947 */ /* 0x000fea000383ffff */
.L_x_259:
[----:B------:R-:W-:-:S00]  /*cf40*/  BRA `(.L_x_259) ;  /* 0xfffffffc00fc7947 */ /* 0x000fc0000383ffff */
[----:B------:R-:W-:-:S00]  /*cf50*/  NOP ;  /* 0x0000000000007918 */ /* 0x000fc00000000000 */
        /* <DEDUP_REMOVED lines=10> */
.L_x_260:


//--------------------- .nv.shared._ZN7cutlass13device_kernelINS_4conv6kernel13ConvUniversalINS1_16ConvProblemShapeILNS1_8OperatorE0ELi3EEENS1_10collective14CollectiveConvINS1_46MainloopSm90TmaGmmaWarpSpecializedImplicitGemmILS5_0ELi5ELi3EN4cute5tupleIJNSA_1CILi2EEENSC_ILi1EEESE_EEENS1_36KernelImplicitTmaWarpSpecializedSm90ELi1EEENSB_IJNSC_ILi256EEENSC_ILi64EEENSB_IJSJ_EEEEEENS_6half_tESM_NSA_8TiledMMAINSA_8MMA_AtomIJNSA_4SM904GMMA25MMA_64x64x16_F32F16F16_SSILNSQ_5MajorE0ELSS_0ELNSQ_7ScaleInE1ELST_1EEEEEENSA_6LayoutINSB_IJSE_SE_SE_EEENSB_IJNSC_ILi0EEESY_SY_EEEEENSB_IJNSA_10UnderscoreES11_S11_EEEEENS7_6detail26Sm90ImplicitGemmTileTraitsINSA_20SM90_TMA_LOAD_IM2COLENSA_14ComposedLayoutINSA_7SwizzleILi3ELi4ELi3EEENSA_18smem_ptr_flag_bitsILi16EEENSW_INSB_IJNSB_IJNSC_ILi8EEENSC_ILi32EEEEEENSB_IJSJ_SE_EEENSB_IJSE_NSC_ILi5EEEEEEEEENSB_IJNSB_IJSJ_NSC_ILi512EEEEEENSB_IJSE_SY_EEENSB_IJSY_NSC_ILi16384EEEEEEEEEEEEEvEENS15_INSA_23SM90_TMA_LOAD_MULTICASTENS17_IS19_S1B_NSW_INSB_IJNSB_IJS1C_S1C_EEES1F_S1H_EEENSB_IJS1K_S1L_NSB_IJSY_NSC_ILi4096EEEEEEEEEEEEEvEEEENS_8epilogue10collective6detail29Sm90TmaWarpSpecializedAdapterINS23_15DefaultEpilogueISM_NSB_IJNSB_IJllllEEESE_SY_EEES28_NS22_6thread17LinearCombinationISM_Li1EffLNS29_9ScaleType4KindE0ELNS_15FloatRoundStyleE2ESM_EENS_4gemm15EpilogueDefaultEEEEEvvEEEEvNT_6ParamsE --------------------------
	.section	.nv.shared._ZN7cutlass13device_kernelINS_4conv6kernel13ConvUniversalINS1_16ConvProblemShapeILNS1_8OperatorE0ELi3EEENS1_10collective14CollectiveConvINS1_46MainloopSm90TmaGmmaWarpSpecializedImplicitGemmILS5_0ELi5ELi3EN4cute5tupleIJNSA_1CILi2EEENSC_ILi1EEESE_EEENS1_36KernelImplicitTmaWarpSpecializedSm90ELi1EEENSB_IJNSC_ILi256EEENSC_ILi64EEENSB_IJSJ_EEEEEENS_6half_tESM_NSA_8TiledMMAINSA_8MMA_AtomIJNSA_4SM904GMMA25MMA_64x64x16_F32F16F16_SSILNSQ_5MajorE0ELSS_0ELNSQ_7ScaleInE1ELST_1EEEEEENSA_6LayoutINSB_IJSE_SE_SE_EEENSB_IJNSC_ILi0EEESY_SY_EEEEENSB_IJNSA_10UnderscoreES11_S11_EEEEENS7_6detail26Sm90ImplicitGemmTileTraitsINSA_20SM90_TMA_LOAD_IM2COLENSA_14ComposedLayoutINSA_7SwizzleILi3ELi4ELi3EEENSA_18smem_ptr_flag_bitsILi16EEENSW_INSB_IJNSB_IJNSC_ILi8EEENSC_ILi32EEEEEENSB_IJSJ_SE_EEENSB_IJSE_NSC_ILi5EEEEEEEEENSB_IJNSB_IJSJ_NSC_ILi512EEEEEENSB_IJSE_SY_EEENSB_IJSY_NSC_ILi16384EEEEEEEEEEEEEvEENS15_INSA_23SM90_TMA_LOAD_MULTICASTENS17_IS19_S1B_NSW_INSB_IJNSB_IJS1C_S1C_EEES1F_S1H_EEENSB_IJS1K_S1L_NSB_IJSY_NSC_ILi4096EEEEEEEEEEEEEvEEEENS_8epilogue10collective6detail29Sm90TmaWarpSpecializedAdapterINS23_15DefaultEpilogueISM_NSB_IJNSB_IJllllEEESE_SY_EEES28_NS22_6thread17LinearCombinationISM_Li1EffLNS29_9ScaleType4KindE0ELNS_15FloatRoundStyleE2ESM_EENS_4gemm15EpilogueDefaultEEEEEvvEEEEvNT_6ParamsE,"aw",@nobits
	.sectionflags	@""
	.align	16
	.zero		1024


//--------------------- .nv.shared.reserved.0     --------------------------
	.section	.nv.shared.reserved.0,"aw",@nobits
	.weak		__nv_reservedSMEM_offset_0_alias
	.size		__nv_reservedSMEM_offset_0_alias, 0, 0
	.other		__nv_reservedSMEM_offset_0_alias,@"STO_CUDA_RESERVED_SHARED STV_DEFAULT"
__nv_reservedSMEM_offset_0_alias:
	.zero		0


//--------------------- .nv.global                --------------------------
	.section	.nv.global,"aw",@nobits
.nv.global:
	.type		_ZN39_INTERNAL_0468a72c_4_k_cu_d74471f8_29494cute1_E,@object
	.size		_ZN39_INTERNAL_0468a72c_4_k_cu_d74471f8_29494cute1_E,(_ZN39_INTERNAL_0468a72c_4_k_cu_d74471f8_29494cuda3std3__45__cpo6cbeginE - _ZN39_INTERNAL_0468a72c_4_k_cu_d74471f8_29494cute1_E)
_ZN39_INTERNAL_0468a72c_4_k_cu_d74471f8_29494cute1_E:
	.zero		1
	.type		_ZN39_INTERNAL_0468a72c_4_k_cu_d74471f8_29494cuda3std3__45__cpo6cbeginE,@object
	.size		_ZN39_INTERNAL_0468a72c_4_k_cu_d74471f8_29494cuda3std3__45__cpo6cbeginE,(_ZN39_INTERNAL_0468a72c_4_k_cu_d74471f8_29494cuda3std3__48in_placeE - _ZN39_INTERNAL_0468a72c_4_k_cu_d74471f8_29494cuda3std3__45__cpo6cbeginE)
_ZN39_INTERNAL_0468a72c_4_k_cu_d74471f8_29494cuda3std3__45__cpo6cbeginE:
	.zero		1
	.type		_ZN39_INTERNAL_0468a72c_4_k_cu_d74471f8_29494cuda3std3__48in_placeE,@object
	.size		_ZN39_INTERNAL_0468a72c_4_k_cu_d74471f8_29494cuda3std3__48in_placeE,(_ZN39_INTERNAL_0468a72c_4_k_cu_d74471f8_29494cuda3std6ranges3__45__cpo9iter_moveE - _ZN39_INTERNAL_0468a72c_4_k_cu_d74471f8_29494cuda3std3__48in_placeE)
_ZN39_INTERNAL_0468a72c_4_k_cu_d74471f8_29494cuda3std3__48in_placeE:
	.zero		1
	.type		_ZN39_INTERNAL_0468a72c_4_k_cu_d74471f8_29494cuda3std6ranges3__45__cpo9iter_moveE,@object
	.size		_ZN39_INTERNAL_0468a72c_4_k_cu_d74471f8_29494cuda3std6ranges3__45__cpo9iter_moveE,(_ZN39_INTERNAL_0468a72c_4_k_cu_d74471f8_29494cuda3std3__45__cpo5beginE - _ZN39_INTERNAL_0468a72c_4_k_cu_d74471f8_29494cuda3std6ranges3__45__cpo9iter_moveE)
_ZN39_INTERNAL_0468a72c_4_k_cu_d74471f8_29494cuda3std6ranges3__45__cpo9iter_moveE:
	.zero		1
	.type		_ZN39_INTERNAL_0468a72c_4_k_cu_d74471f8_29494cuda3std3__45__cpo5beginE,@object
	.size		_ZN39_INTERNAL_0468a72c_4_k_cu_d74471f8_29494cuda3std3__45__cpo5beginE,(_ZN39_INTERNAL_0468a72c_4_k_cu_d74471f8_29494cuda3std3__441_GLOBAL__N__0468a72c_4_k_cu_d74471f8_29496ignoreE - _ZN39_INTERNAL_0468a72c_4_k_cu_d74471f8_29494cuda3std3__45__cpo5beginE)
_ZN39_INTERNAL_0468a72c_4_k_cu_d74471f8_29494cuda3std3__45__cpo5beginE:
	.zero		1
	.type		_ZN39_INTERNAL_0468a72c_4_k_cu_d74471f8_29494cuda3std3__441_GLOBAL__N__0468a72c_4_k_cu_d74471f8_29496ignoreE,@object
	.size		_ZN39_INTERNAL_0468a72c_4_k_cu_d74471f8_29494cuda3std3__441_GLOBAL__N__0468a72c_4_k_cu_d74471f8_29496ignoreE,(_ZN39_INTERNAL_0468a72c_4_k_cu_d74471f8_29494cute7productE - _ZN39_INTERNAL_0468a72c_4_k_cu_d74471f8_29494cuda3std3__441_GLOBAL__N__0468a72c_4_k_cu_d74471f8_29496ignoreE)
_ZN39_INTERNAL_0468a72c_4_k_cu_d74471f8_29494cuda3std3__441_GLOBAL__N__0468a72c_4_k_cu_d74471f8_29496ignoreE:
	.zero		1
	.type		_ZN39_INTERNAL_0468a72c_4_k_cu_d74471f8_29494cute7productE,@object
	.size		_ZN39_INTERNAL_0468a72c_4_k_cu_d74471f8_29494cute7productE,(_ZN39_INTERNAL_0468a72c_4_k_cu_d74471f8_29494cuda3std3__45__cpo3endE - _ZN39_INTERNAL_0468a72c_4_k_cu_d74471f8_29494cute7productE)
_ZN39_INTERNAL_0468a72c_4_k_cu_d74471f8_29494cute7productE:
	.zero		1
	.type		_ZN39_INTERNAL_0468a72c_4_k_cu_d74471f8_29494cuda3std3__45__cpo3endE,@object
	.size		_ZN39_INTERNAL_0468a72c_4_k_cu_d74471f8_29494cuda3std3__45__cpo3endE,(_ZN39_INTERNAL_0468a72c_4_k_cu_d74471f8_29494cuda3std3__419piecewise_constructE - _ZN39_INTERNAL_0468a72c_4_k_cu_d74471f8_29494cuda3std3__45__cpo3endE)
_ZN39_INTERNAL_0468a72c_4_k_cu_d74471f8_29494cuda3std3__45__cpo3endE:
	.zero		1
	.type		_ZN39_INTERNAL_0468a72c_4_k_cu_d74471f8_29494cuda3std3__419piecewise_constructE,@object
	.size		_ZN39_INTERNAL_0468a72c_4_k_cu_d74471f8_29494cuda3std3__419piecewise_constructE,(_ZN39_INTERNAL_0468a72c_4_k_cu_d74471f8_29494cuda3std3__45__cpo4cendE - _ZN39_INTERNAL_0468a72c_4_k_cu_d74471f8_29494cuda3std3__419piecewise_constructE)
_ZN39_INTERNAL_0468a72c_4_k_cu_d74471f8_29494cuda3std3__419piecewise_constructE:
	.zero		1
	.type		_ZN39_INTERNAL_0468a72c_4_k_cu_d74471f8_29494cuda3std3__45__cpo4cendE,@object
	.size		_ZN39_INTERNAL_0468a72c_4_k_cu_d74471f8_29494cuda3std3__45__cpo4cendE,(_ZN39_INTERNAL_0468a72c_4_k_cu_d74471f8_29494cuda3std6ranges3__45__cpo4swapE - _ZN39_INTERNAL_0468a72c_4_k_cu_d74471f8_29494cuda3std3__45__cpo4cendE)
_ZN39_INTERNAL_0468a72c_4_k_cu_d74471f8_29494cuda3std3__45__cpo4cendE:
	.zero		1
	.type		_ZN39_INTERNAL_0468a72c_4_k_cu_d74471f8_29494cuda3std6ranges3__45__cpo4swapE,@object
	.size		_ZN39_INTERNAL_0468a72c_4_k_cu_d74471f8_29494cuda3std6ranges3__45__cpo4swapE,(.L_7 - _ZN39_INTERNAL_0468a72c_4_k_cu_d74471f8_29494cuda3std6ranges3__45__cpo4swapE)
_ZN39_INTERNAL_0468a72c_4_k_cu_d74471f8_29494cuda3std6ranges3__45__cpo4swapE:
	.zero		1
.L_7:


//--------------------- .nv.constant0._ZN7cutlass13device_kernelINS_4conv6kernel13ConvUniversalINS1_16ConvProblemShapeILNS1_8OperatorE0ELi3EEENS1_10collective14CollectiveConvINS1_46MainloopSm90TmaGmmaWarpSpecializedImplicitGemmILS5_0ELi5ELi3EN4cute5tupleIJNSA_1CILi2EEENSC_ILi1EEESE_EEENS1_36KernelImplicitTmaWarpSpecializedSm90ELi1EEENSB_IJNSC_ILi256EEENSC_ILi64EEENSB_IJSJ_EEEEEENS_6half_tESM_NSA_8TiledMMAINSA_8MMA_AtomIJNSA_4SM904GMMA25MMA_64x64x16_F32F16F16_SSILNSQ_5MajorE0ELSS_0ELNSQ_7ScaleInE1ELST_1EEEEEENSA_6LayoutINSB_IJSE_SE_SE_EEENSB_IJNSC_ILi0EEESY_SY_EEEEENSB_IJNSA_10UnderscoreES11_S11_EEEEENS7_6detail26Sm90ImplicitGemmTileTraitsINSA_20SM90_TMA_LOAD_IM2COLENSA_14ComposedLayoutINSA_7SwizzleILi3ELi4ELi3EEENSA_18smem_ptr_flag_bitsILi16EEENSW_INSB_IJNSB_IJNSC_ILi8EEENSC_ILi32EEEEEENSB_IJSJ_SE_EEENSB_IJSE_NSC_ILi5EEEEEEEEENSB_IJNSB_IJSJ_NSC_ILi512EEEEEENSB_IJSE_SY_EEENSB_IJSY_NSC_ILi16384EEEEEEEEEEEEEvEENS15_INSA_23SM90_TMA_LOAD_MULTICASTENS17_IS19_S1B_NSW_INSB_IJNSB_IJS1C_S1C_EEES1F_S1H_EEENSB_IJS1K_S1L_NSB_IJSY_NSC_ILi4096EEEEEEEEEEEEEvEEEENS_8epilogue10collective6detail29Sm90TmaWarpSpecializedAdapterINS23_15DefaultEpilogueISM_NSB_IJNSB_IJllllEEESE_SY_EEES28_NS22_6thread17LinearCombinationISM_Li1EffLNS29_9ScaleType4KindE0ELNS_15FloatRoundStyleE2ESM_EENS_4gemm15EpilogueDefaultEEEEEvvEEEEvNT_6ParamsE --------------------------
	.section	.nv.constant0._ZN7cutlass13device_kernelINS_4conv6kernel13ConvUniversalINS1_16ConvProblemShapeILNS1_8OperatorE0ELi3EEENS1_10collective14CollectiveConvINS1_46MainloopSm90TmaGmmaWarpSpecializedImplicitGemmILS5_0ELi5ELi3EN4cute5tupleIJNSA_1CILi2EEENSC_ILi1EEESE_EEENS1_36KernelImplicitTmaWarpSpecializedSm90ELi1EEENSB_IJNSC_ILi256EEENSC_ILi64EEENSB_IJSJ_EEEEEENS_6half_tESM_NSA_8TiledMMAINSA_8MMA_AtomIJNSA_4SM904GMMA25MMA_64x64x16_F32F16F16_SSILNSQ_5MajorE0ELSS_0ELNSQ_7ScaleInE1ELST_1EEEEEENSA_6LayoutINSB_IJSE_SE_SE_EEENSB_IJNSC_ILi0EEESY_SY_EEEEENSB_IJNSA_10UnderscoreES11_S11_EEEEENS7_6detail26Sm90ImplicitGemmTileTraitsINSA_20SM90_TMA_LOAD_IM2COLENSA_14ComposedLayoutINSA_7SwizzleILi3ELi4ELi3EEENSA_18smem_ptr_flag_bitsILi16EEENSW_INSB_IJNSB_IJNSC_ILi8EEENSC_ILi32EEEEEENSB_IJSJ_SE_EEENSB_IJSE_NSC_ILi5EEEEEEEEENSB_IJNSB_IJSJ_NSC_ILi512EEEEEENSB_IJSE_SY_EEENSB_IJSY_NSC_ILi16384EEEEEEEEEEEEEvEENS15_INSA_23SM90_TMA_LOAD_MULTICASTENS17_IS19_S1B_NSW_INSB_IJNSB_IJS1C_S1C_EEES1F_S1H_EEENSB_IJS1K_S1L_NSB_IJSY_NSC_ILi4096EEEEEEEEEEEEEvEEEENS_8epilogue10collective6detail29Sm90TmaWarpSpecializedAdapterINS23_15DefaultEpilogueISM_NSB_IJNSB_IJllllEEESE_SY_EEES28_NS22_6thread17LinearCombinationISM_Li1EffLNS29_9ScaleType4KindE0ELNS_15FloatRoundStyleE2ESM_EENS_4gemm15EpilogueDefaultEEEEEvvEEEEvNT_6ParamsE,"a",@progbits
	.sectionflags	@""
	.align	4
.nv.constant0._ZN7cutlass13device_kernelINS_4conv6kernel13ConvUniversalINS1_16ConvProblemShapeILNS1_8OperatorE0ELi3EEENS1_10collective14CollectiveConvINS1_46MainloopSm90TmaGmmaWarpSpecializedImplicitGemmILS5_0ELi5ELi3EN4cute5tupleIJNSA_1CILi2EEENSC_ILi1EEESE_EEENS1_36KernelImplicitTmaWarpSpecializedSm90ELi1EEENSB_IJNSC_ILi256EEENSC_ILi64EEENSB_IJSJ_EEEEEENS_6half_tESM_NSA_8TiledMMAINSA_8MMA_AtomIJNSA_4SM904GMMA25MMA_64x64x16_F32F16F16_SSILNSQ_5MajorE0ELSS_0ELNSQ_7ScaleInE1ELST_1EEEEEENSA_6LayoutINSB_IJSE_SE_SE_EEENSB_IJNSC_ILi0EEESY_SY_EEEEENSB_IJNSA_10UnderscoreES11_S11_EEEEENS7_6detail26Sm90ImplicitGemmTileTraitsINSA_20SM90_TMA_LOAD_IM2COLENSA_14ComposedLayoutINSA_7SwizzleILi3ELi4ELi3EEENSA_18smem_ptr_flag_bitsILi16EEENSW_INSB_IJNSB_IJNSC_ILi8EEENSC_ILi32EEEEEENSB_IJSJ_SE_EEENSB_IJSE_NSC_ILi5EEEEEEEEENSB_IJNSB_IJSJ_NSC_ILi512EEEEEENSB_IJSE_SY_EEENSB_IJSY_NSC_ILi16384EEEEEEEEEEEEEvEENS15_INSA_23SM90_TMA_LOAD_MULTICASTENS17_IS19_S1B_NSW_INSB_IJNSB_IJS1C_S1C_EEES1F_S1H_EEENSB_IJS1K_S1L_NSB_IJSY_NSC_ILi4096EEEEEEEEEEEEEvEEEENS_8epilogue10collective6detail29Sm90TmaWarpSpecializedAdapterINS23_15DefaultEpilogueISM_NSB_IJNSB_IJllllEEESE_SY_EEES28_NS22_6thread17LinearCombinationISM_Li1EffLNS29_9ScaleType4KindE0ELNS_15FloatRoundStyleE2ESM_EENS_4gemm15EpilogueDefaultEEEEEvvEEEEvNT_6ParamsE:
	.zero		1664


//--------------------- SYMBOLS --------------------------

	.type		.nv.reservedSmem.offset0,@object
	.size		.nv.reservedSmem.offset0,0x4
